	.headerflags	@"EF_CUDA_TEXMODE_UNIFIED EF_CUDA_64BIT_ADDRESS EF_CUDA_SM86 EF_CUDA_VIRTUAL_SM(EF_CUDA_SM86)"
	.elftype	@"ET_EXEC"


//--------------------- .nv.info                  --------------------------
	.section	.nv.info,"",@"SHT_CUDA_INFO"
	.align	4


	//----- nvinfo : EIATTR_REGCOUNT
	.align		4
        /*0000*/ 	.byte	0x04, 0x2f
        /*0002*/ 	.short	(.L_1 - .L_0)
	.align		4
.L_0:
        /*0004*/ 	.word	index@(triton_bmm)
        /*0008*/ 	.word	0x000000a0


	//----- nvinfo : EIATTR_MIN_STACK_SIZE
	.align		4
.L_1:
        /*000c*/ 	.byte	0x04, 0x12
        /*000e*/ 	.short	(.L_3 - .L_2)
	.align		4
.L_2:
        /*0010*/ 	.word	index@(triton_bmm)
        /*0014*/ 	.word	0x00000000


	//----- nvinfo : EIATTR_FRAME_SIZE
	.align		4
.L_3:
        /*0018*/ 	.byte	0x04, 0x11
        /*001a*/ 	.short	(.L_5 - .L_4)
	.align		4
.L_4:
        /*001c*/ 	.word	index@(triton_bmm)
        /*0020*/ 	.word	0x00000000


	//----- nvinfo : EIATTR_MIN_STACK_SIZE
	.align		4
.L_5:
        /*0024*/ 	.byte	0x04, 0x12
        /*0026*/ 	.short	(.L_7 - .L_6)
	.align		4
.L_6:
        /*0028*/ 	.word	index@(triton_bmm)
        /*002c*/ 	.word	0x00000000
.L_7:


//--------------------- .nv.info.triton_bmm       --------------------------
	.section	.nv.info.triton_bmm,"",@"SHT_CUDA_INFO"
	.sectionflags	@""
	.align	4


	//----- nvinfo : EIATTR_CUDA_API_VERSION
	.align		4
        /*0000*/ 	.byte	0x04, 0x37
        /*0002*/ 	.short	(.L_9 - .L_8)
.L_8:
        /*0004*/ 	.word	0x0000007c


	//----- nvinfo : EIATTR_SW2861232_WAR
	.align		4
.L_9:
        /*0008*/ 	.byte	0x01, 0x35
	.zero		2


	//----- nvinfo : EIATTR_PARAM_CBANK
	.align		4
        /*000c*/ 	.byte	0x04, 0x0a
        /*000e*/ 	.short	(.L_11 - .L_10)
	.align		4
.L_10:
        /*0010*/ 	.word	index@(.nv.constant0.triton_bmm)
        /*0014*/ 	.short	0x0160
        /*0016*/ 	.short	0x0020


	//----- nvinfo : EIATTR_CBANK_PARAM_SIZE
	.align		4
.L_11:
        /*0018*/ 	.byte	0x03, 0x19
        /*001a*/ 	.short	0x0020


	//----- nvinfo : EIATTR_KPARAM_INFO
	.align		4
        /*001c*/ 	.byte	0x04, 0x17
        /*001e*/ 	.short	(.L_13 - .L_12)
.L_12:
        /*0020*/ 	.word	0x00000000
        /*0024*/ 	.short	0x0003
        /*0026*/ 	.short	0x0018
        /*0028*/ 	.byte	0x00, 0xf4, 0x21, 0x00


	//----- nvinfo : EIATTR_KPARAM_INFO
	.align		4
.L_13:
        /*002c*/ 	.byte	0x04, 0x17
        /*002e*/ 	.short	(.L_15 - .L_14)
.L_14:
        /*0030*/ 	.word	0x00000000
        /*0034*/ 	.short	0x0002
        /*0036*/ 	.short	0x0010
        /*0038*/ 	.byte	0x00, 0xf4, 0x21, 0x00


	//----- nvinfo : EIATTR_KPARAM_INFO
	.align		4
.L_15:
        /*003c*/ 	.byte	0x04, 0x17
        /*003e*/ 	.short	(.L_17 - .L_16)
.L_16:
        /*0040*/ 	.word	0x00000000
        /*0044*/ 	.short	0x0001
        /*0046*/ 	.short	0x0008
        /*0048*/ 	.byte	0x00, 0xf4, 0x21, 0x00


	//----- nvinfo : EIATTR_KPARAM_INFO
	.align		4
.L_17:
        /*004c*/ 	.byte	0x04, 0x17
        /*004e*/ 	.short	(.L_19 - .L_18)
.L_18:
        /*0050*/ 	.word	0x00000000
        /*0054*/ 	.short	0x0000
        /*0056*/ 	.short	0x0000
        /*0058*/ 	.byte	0x00, 0xf4, 0x21, 0x00


	//----- nvinfo : EIATTR_MAXREG_COUNT
	.align		4
.L_19:
        /*005c*/ 	.byte	0x03, 0x1b
        /*005e*/ 	.short	0x00ff


	//----- nvinfo : EIATTR_EXIT_INSTR_OFFSETS
	.align		4
        /*0060*/ 	.byte	0x04, 0x1c
        /*0062*/ 	.short	(.L_21 - .L_20)


	//   ....[0]....
.L_20:
        /*0064*/ 	.word	0x00004260


	//   ....[1]....
        /*0068*/ 	.word	0x000042b0


	//----- nvinfo : EIATTR_REQNTID
	.align		4
.L_21:
        /*006c*/ 	.byte	0x04, 0x10
        /*006e*/ 	.short	(.L_23 - .L_22)
.L_22:
        /*0070*/ 	.word	0x00000080
        /*0074*/ 	.word	0x00000001
        /*0078*/ 	.word	0x00000001
.L_23:


//--------------------- .nv.callgraph             --------------------------
	.section	.nv.callgraph,"",@"SHT_CUDA_CALLGRAPH"
	.align	4
	.sectionentsize	8
	.align		4
        /*0000*/ 	.word	0x00000000
	.align		4
        /*0004*/ 	.word	0xffffffff
	.align		4
        /*0008*/ 	.word	0x00000000
	.align		4
        /*000c*/ 	.word	0xfffffffe
	.align		4
        /*0010*/ 	.word	0x00000000
	.align		4
        /*0014*/ 	.word	0xfffffffd
	.align		4
        /*0018*/ 	.word	0x00000000
	.align		4
        /*001c*/ 	.word	0xfffffffc


//--------------------- .nv.rel.action            --------------------------
	.section	.nv.rel.action,"",@"SHT_CUDA_RELOCINFO"
	.align	8
	.sectionentsize	8
        /*0000*/ 	.byte	0x73, 0x00, 0x00, 0x00, 0x00, 0x00, 0x00, 0x00, 0x00, 0x00, 0x00, 0x11, 0x25, 0x00, 0x05, 0x36


//--------------------- .nv.constant2.triton_bmm  --------------------------
	.section	.nv.constant2.triton_bmm,"a",@progbits
	.sectionflags	@""
	.align	4
.nv.constant2.triton_bmm:
        /*0000*/ 	.byte	0x00, 0x00, 0x40, 0x00, 0x00, 0x00, 0x00, 0x00, 0x00, 0x04, 0x00, 0x00, 0x00, 0x00, 0x00, 0x00


//--------------------- .nv.constant0.triton_bmm  --------------------------
	.section	.nv.constant0.triton_bmm,"a",@progbits
	.sectionflags	@""
	.align	4
.nv.constant0.triton_bmm:
	.zero		384


//--------------------- .text.triton_bmm          --------------------------
	.section	.text.triton_bmm,"ax",@progbits
	.sectionflags	@"SHF_BARRIERS=1"
	.sectioninfo	@"SHI_REGISTERS=160"
	.align	128
        .global         triton_bmm
        .type           triton_bmm,@function
        .size           triton_bmm,(.L_x_1 - triton_bmm)
        .other          triton_bmm,@"STO_CUDA_ENTRY STV_DEFAULT"
triton_bmm:
.text.triton_bmm:
[----:B------:R-:W-:Y:S02]  /*0000*/  IMAD.MOV.U32 R1, RZ, RZ, c[0x0][0x28] ;  /* 0x00000a00ff017624 */ /* 0x000fe400078e00ff */
[----:B------:R-:W1:Y:S01]  /*0010*/  S2R R11, SR_CTAID.X ;  /* 0x00000000000b7919 */ /* 0x000e620000002500 */
[----:B------:R-:W-:Y:S02]  /*0020*/  ULDC.64 UR8, c[0x0][0x118] ;  /* 0x0000460000087ab9 */ /* 0x000fe40000000a00 */
[----:B------:R-:W-:Y:S02]  /*0030*/  ULDC.64 UR6, c[0x0][0x168] ;  /* 0x00005a0000067ab9 */ /* 0x000fe40000000a00 */
[----:B------:R-:W-:Y:S02]  /*0040*/  ULDC.64 UR4, c[0x0][0x160] ;  /* 0x0000580000047ab9 */ /* 0x000fe40000000a00 */
[----:B------:R-:W-:Y:S02]  /*0050*/  UIADD3 UR6, UP0, UR6, 0x100000, URZ ;  /* 0x0010000006067890 */ /* 0x000fe4000ff1e03f */
[----:B------:R-:W-:Y:S02]  /*0060*/  UIADD3 UR4, UP1, UR4, 0x100, URZ ;  /* 0x0000010004047890 */ /* 0x000fe4000ff3e03f */
[----:B------:R-:W-:-:S02]  /*0070*/  UIADD3.X UR7, URZ, UR7, URZ, UP0, !UPT ;  /* 0x000000073f077290 */ /* 0x000fc400087fe43f */
[----:B------:R-:W-:Y:S01]  /*0080*/  UIADD3.X UR5, URZ, UR5, URZ, UP1, !UPT ;  /* 0x000000053f057290 */ /* 0x000fe20008ffe43f */
[----:B-1----:R-:W-:Y:S02]  /*0090*/  SHF.R.S32.HI R0, RZ, 0x1f, R11 ;  /* 0x0000001fff007819 */ /* 0x002fe4000001140b */
[-C--:B------:R-:W-:Y:S02]  /*00a0*/  IABS R8, R11.reuse ;  /* 0x0000000b00087213 */ /* 0x080fe40000000000 */
[----:B------:R-:W-:Y:S02]  /*00b0*/  LEA.HI R0, R0, R11, RZ, 0x3 ;  /* 0x0000000b00007211 */ /* 0x000fe400078f18ff */
[----:B------:R-:W-:Y:S02]  /*00c0*/  ISETP.GE.AND P1, PT, R11, RZ, PT ;  /* 0x000000ff0b00720c */ /* 0x000fe40003f26270 */
[----:B------:R-:W-:-:S04]  /*00d0*/  LOP3.LUT R0, R0, 0xfffffff8, RZ, 0xc0, !PT ;  /* 0xfffffff800007812 */ /* 0x000fc800078ec0ff */
[----:B------:R-:W-:-:S04]  /*00e0*/  IADD3 R2, -R0, 0x8, RZ ;  /* 0x0000000800027810 */ /* 0x000fc80007ffe1ff */
[----:B------:R-:W-:-:S04]  /*00f0*/  IMNMX R4, R2, 0x8, PT ;  /* 0x0000000802047817 */ /* 0x000fc80003800200 */
[-C--:B------:R-:W-:Y:S02]  /*0100*/  IABS R13, R4.reuse ;  /* 0x00000004000d7213 */ /* 0x080fe40000000000 */
[----:B------:R-:W-:Y:S02]  /*0110*/  IABS R9, R4 ;  /* 0x0000000400097213 */ /* 0x000fe40000000000 */
[----:B------:R-:W1:Y:S08]  /*0120*/  I2F.RP R5, R13 ;  /* 0x0000000d00057306 */ /* 0x000e700000209400 */
[----:B-1----:R-:W1:Y:S02]  /*0130*/  MUFU.RCP R5, R5 ;  /* 0x0000000500057308 */ /* 0x002e640000001000 */
[----:B-1----:R-:W-:Y:S01]  /*0140*/  IADD3 R2, R5, 0xffffffe, RZ ;  /* 0x0ffffffe05027810 */ /* 0x002fe20007ffe0ff */
[----:B------:R-:W-:-:S02]  /*0150*/  IMAD.MOV R5, RZ, RZ, -R9 ;  /* 0x000000ffff057224 */ /* 0x000fc400078e0a09 */
[----:B------:R-:W-:-:S03]  /*0160*/  IMAD.IADD R9, R11, 0x1, -R0 ;  /* 0x000000010b097824 */ /* 0x000fc600078e0a00 */
[----:B------:R1:W2:Y:S02]  /*0170*/  F2I.FTZ.U32.TRUNC.NTZ R3, R2 ;  /* 0x0000000200037305 */ /* 0x0002a4000021f000 */
[----:B-1----:R-:W-:Y:S02]  /*0180*/  IMAD.MOV.U32 R2, RZ, RZ, RZ ;  /* 0x000000ffff027224 */ /* 0x002fe400078e00ff */
[----:B--2---:R-:W-:-:S04]  /*0190*/  IMAD.MOV R6, RZ, RZ, -R3 ;  /* 0x000000ffff067224 */ /* 0x004fc800078e0a03 */
[----:B------:R-:W-:Y:S02]  /*01a0*/  IMAD R7, R6, R13, RZ ;  /* 0x0000000d06077224 */ /* 0x000fe400078e02ff */
[----:B------:R-:W-:Y:S01]  /*01b0*/  IMAD.MOV.U32 R6, RZ, RZ, R8 ;  /* 0x000000ffff067224 */ /* 0x000fe200078e0008 */
[----:B------:R-:W-:Y:S01]  /*01c0*/  IABS R8, R9 ;  /* 0x0000000900087213 */ /* 0x000fe20000000000 */
[----:B------:R-:W-:Y:S02]  /*01d0*/  IMAD.HI.U32 R3, R3, R7, R2 ;  /* 0x0000000703037227 */ /* 0x000fe400078e0002 */
[----:B------:R-:W1:Y:S04]  /*01e0*/  S2R R7, SR_TID.X ;  /* 0x0000000000077919 */ /* 0x000e680000002100 */
[----:B------:R-:W-:-:S04]  /*01f0*/  IMAD.HI.U32 R2, R3, R6, RZ ;  /* 0x0000000603027227 */ /* 0x000fc800078e00ff */
[-C--:B------:R-:W-:Y:S02]  /*0200*/  IMAD R2, R2, R5.reuse, R6 ;  /* 0x0000000502027224 */ /* 0x080fe400078e0206 */
[----:B------:R-:W-:Y:S01]  /*0210*/  IMAD.HI.U32 R6, R3, R8, RZ ;  /* 0x0000000803067227 */ /* 0x000fe200078e00ff */
[----:B------:R-:W-:Y:S02]  /*0220*/  LOP3.LUT R3, RZ, R4, RZ, 0x33, !PT ;  /* 0x00000004ff037212 */ /* 0x000fe400078e33ff */
[----:B------:R-:W-:Y:S01]  /*0230*/  ISETP.GT.U32.AND P0, PT, R13, R2, PT ;  /* 0x000000020d00720c */ /* 0x000fe20003f04070 */
[----:B------:R-:W-:-:S05]  /*0240*/  IMAD R5, R6, R5, R8 ;  /* 0x0000000506057224 */ /* 0x000fca00078e0208 */
[----:B------:R-:W-:Y:S01]  /*0250*/  ISETP.GT.U32.AND P2, PT, R13, R5, PT ;  /* 0x000000050d00720c */ /* 0x000fe20003f44070 */
[----:B-1----:R-:W-:Y:S01]  /*0260*/  IMAD.SHL.U32 R12, R7, 0x8, RZ ;  /* 0x00000008070c7824 */ /* 0x002fe200078e00ff */
[----:B------:R-:W-:-:S05]  /*0270*/  SHF.R.U32.HI R17, RZ, 0x1, R7 ;  /* 0x00000001ff117819 */ /* 0x000fca0000011607 */
[--C-:B------:R-:W-:Y:S01]  /*0280*/  @!P0 IMAD.IADD R2, R2, 0x1, -R13.reuse ;  /* 0x0000000102028824 */ /* 0x100fe200078e0a0d */
[C---:B------:R-:W-:Y:S01]  /*0290*/  LOP3.LUT R60, R7.reuse, 0x10, RZ, 0xc0, !PT ;  /* 0x00000010073c7812 */ /* 0x040fe200078ec0ff */
[----:B------:R-:W-:Y:S01]  /*02a0*/  IMAD.SHL.U32 R72, R7, 0x40, RZ ;  /* 0x0000004007487824 */ /* 0x000fe200078e00ff */
[----:B------:R-:W-:Y:S02]  /*02b0*/  LOP3.LUT R8, R12, 0x78, RZ, 0xc0, !PT ;  /* 0x000000780c087812 */ /* 0x000fe400078ec0ff */
[----:B------:R-:W-:Y:S01]  /*02c0*/  ISETP.GT.U32.AND P0, PT, R13, R2, PT ;  /* 0x000000020d00720c */ /* 0x000fe20003f04070 */
[----:B------:R-:W-:Y:S01]  /*02d0*/  @!P2 IMAD.IADD R5, R5, 0x1, -R13 ;  /* 0x000000010505a824 */ /* 0x000fe200078e0a0d */
[----:B------:R-:W-:Y:S02]  /*02e0*/  @!P2 IADD3 R6, R6, 0x1, RZ ;  /* 0x000000010606a810 */ /* 0x000fe40007ffe0ff */
[C---:B------:R-:W-:Y:S02]  /*02f0*/  LOP3.LUT R74, R12.reuse, 0x38, RZ, 0xc0, !PT ;  /* 0x000000380c4a7812 */ /* 0x040fe400078ec0ff */
[----:B------:R-:W-:-:S02]  /*0300*/  LOP3.LUT R87, R12, 0x18, RZ, 0xc0, !PT ;  /* 0x000000180c577812 */ /* 0x000fc400078ec0ff */
[----:B------:R-:W-:Y:S02]  /*0310*/  SHF.R.U32.HI R85, RZ, 0x1, R60 ;  /* 0x00000001ff557819 */ /* 0x000fe4000001163c */
[----:B------:R-:W-:Y:S02]  /*0320*/  LOP3.LUT R72, R72, 0x7c0, RZ, 0xc0, !PT ;  /* 0x000007c048487812 */ /* 0x000fe400078ec0ff */
[----:B------:R-:W-:Y:S01]  /*0330*/  LOP3.LUT R130, R85, 0x20, R12, 0xf8, !PT ;  /* 0x0000002055827812 */ /* 0x000fe200078ef80c */
[----:B------:R-:W-:Y:S01]  /*0340*/  @!P0 IMAD.IADD R2, R2, 0x1, -R13 ;  /* 0x0000000102028824 */ /* 0x000fe200078e0a0d */
[----:B------:R-:W-:Y:S02]  /*0350*/  ISETP.NE.AND P0, PT, R4, RZ, PT ;  /* 0x000000ff0400720c */ /* 0x000fe40003f05270 */
[----:B------:R-:W-:Y:S01]  /*0360*/  LOP3.LUT R4, R9, R4, RZ, 0x3c, !PT ;  /* 0x0000000409047212 */ /* 0x000fe200078e3cff */
[----:B------:R-:W-:Y:S01]  /*0370*/  @!P1 IMAD.MOV R2, RZ, RZ, -R2 ;  /* 0x000000ffff029224 */ /* 0x000fe200078e0a02 */
[----:B------:R-:W-:-:S02]  /*0380*/  ISETP.GE.U32.AND P1, PT, R5, R13, PT ;  /* 0x0000000d0500720c */ /* 0x000fc40003f26070 */
[----:B------:R-:W-:Y:S02]  /*0390*/  ISETP.GE.AND P3, PT, R4, RZ, PT ;  /* 0x000000ff0400720c */ /* 0x000fe40003f66270 */
[----:B------:R-:W-:Y:S02]  /*03a0*/  SEL R5, R3, R2, !P0 ;  /* 0x0000000203057207 */ /* 0x000fe40004000000 */
[--C-:B------:R-:W-:Y:S02]  /*03b0*/  SHF.R.U32.HI R2, RZ, 0x4, R7.reuse ;  /* 0x00000004ff027819 */ /* 0x100fe40000011607 */
[----:B------:R-:W-:Y:S01]  /*03c0*/  LOP3.LUT R60, R60, 0xf, R7, 0xf8, !PT ;  /* 0x0000000f3c3c7812 */ /* 0x000fe200078ef807 */
[----:B------:R-:W-:Y:S01]  /*03d0*/  IMAD.IADD R0, R0, 0x1, R5 ;  /* 0x0000000100007824 */ /* 0x000fe200078e0205 */
[----:B------:R-:W-:Y:S02]  /*03e0*/  SGXT.U32 R5, R2, 0x3 ;  /* 0x000000030205781a */ /* 0x000fe40000000000 */
[----:B------:R-:W-:Y:S01]  /*03f0*/  LEA R60, R60, 0x800, 0x6 ;  /* 0x000008003c3c7811 */ /* 0x000fe200078e30ff */
[----:B------:R-:W-:Y:S01]  /*0400*/  IMAD.SHL.U32 R104, R0, 0x40, RZ ;  /* 0x0000004000687824 */ /* 0x000fe200078e00ff */
[----:B------:R-:W-:-:S02]  /*0410*/  SHF.R.S32.HI R9, RZ, 0x19, R0 ;  /* 0x00000019ff097819 */ /* 0x000fc40000011400 */
[----:B------:R-:W-:Y:S02]  /*0420*/  @P1 IADD3 R6, R6, 0x1, RZ ;  /* 0x0000000106061810 */ /* 0x000fe40007ffe0ff */
[----:B------:R-:W-:Y:S02]  /*0430*/  SGXT R9, R9, 0x1 ;  /* 0x000000010909781a */ /* 0x000fe40000000200 */
[C---:B------:R-:W-:Y:S01]  /*0440*/  LOP3.LUT R128, R104.reuse, R5, RZ, 0xfc, !PT ;  /* 0x0000000568807212 */ /* 0x040fe200078efcff */
[----:B------:R-:W-:Y:S01]  /*0450*/  @!P3 IMAD.MOV R6, RZ, RZ, -R6 ;  /* 0x000000ffff06b224 */ /* 0x000fe200078e0a06 */
[C-C-:B------:R-:W-:Y:S02]  /*0460*/  LOP3.LUT R126, R104.reuse, 0x8, R5.reuse, 0xfe, !PT ;  /* 0x00000008687e7812 */ /* 0x140fe400078efe05 */
[----:B------:R-:W-:Y:S02]  /*0470*/  LEA.HI R0, R9, R128, RZ, 0x9 ;  /* 0x0000008009007211 */ /* 0x000fe400078f48ff */
[----:B------:R-:W-:-:S02]  /*0480*/  LOP3.LUT R102, R104, 0x18, R5, 0xfe, !PT ;  /* 0x0000001868667812 */ /* 0x000fc400078efe05 */
[----:B------:R-:W-:Y:S02]  /*0490*/  LOP3.LUT R11, R0, 0x7ffe00, RZ, 0xc0, !PT ;  /* 0x007ffe00000b7812 */ /* 0x000fe400078ec0ff */
[C---:B------:R-:W-:Y:S02]  /*04a0*/  LEA.HI R0, R9.reuse, R126, RZ, 0x9 ;  /* 0x0000007e09007211 */ /* 0x040fe400078f48ff */
[----:B------:R-:W-:Y:S01]  /*04b0*/  LEA.HI R4, R9, R102, RZ, 0x9 ;  /* 0x0000006609047211 */ /* 0x000fe200078f48ff */
[----:B------:R-:W-:Y:S01]  /*04c0*/  IMAD.IADD R128, R128, 0x1, -R11 ;  /* 0x0000000180807824 */ /* 0x000fe200078e0a0b */
[----:B------:R-:W-:Y:S02]  /*04d0*/  LOP3.LUT R11, R0, 0x7ffe00, RZ, 0xc0, !PT ;  /* 0x007ffe00000b7812 */ /* 0x000fe400078ec0ff */
[----:B------:R-:W-:Y:S02]  /*04e0*/  LOP3.LUT R0, R8, 0x38, R17, 0x78, !PT ;  /* 0x0000003808007812 */ /* 0x000fe400078e7811 */
[----:B------:R-:W-:Y:S01]  /*04f0*/  LOP3.LUT R15, R4, 0x7ffe00, RZ, 0xc0, !PT ;  /* 0x007ffe00040f7812 */ /* 0x000fe200078ec0ff */
[----:B------:R-:W-:Y:S01]  /*0500*/  IMAD.IADD R126, R126, 0x1, -R11 ;  /* 0x000000017e7e7824 */ /* 0x000fe200078e0a0b */
[C-C-:B------:R-:W-:Y:S01]  /*0510*/  LOP3.LUT R124, R104.reuse, 0x10, R5.reuse, 0xfe, !PT ;  /* 0x00000010687c7812 */ /* 0x140fe200078efe05 */
[----:B------:R-:W1:Y:S01]  /*0520*/  S2R R4, SR_CTAID.Y ;  /* 0x0000000000047919 */ /* 0x000e620000002600 */
[----:B------:R-:W-:Y:S01]  /*0530*/  LOP3.LUT R100, R104, 0x20, R5, 0xfe, !PT ;  /* 0x0000002068647812 */ /* 0x000fe200078efe05 */
[----:B------:R-:W-:Y:S01]  /*0540*/  IMAD R14, R5, 0x80, R0 ;  /* 0x00000080050e7824 */ /* 0x000fe200078e0200 */
[----:B------:R-:W-:Y:S01]  /*0550*/  LEA.HI R2, R9, R124, RZ, 0x9 ;  /* 0x0000007c09027211 */ /* 0x000fe200078f48ff */
[----:B------:R-:W-:Y:S01]  /*0560*/  IMAD.IADD R102, R102, 0x1, -R15 ;  /* 0x0000000166667824 */ /* 0x000fe200078e0a0f */
[----:B------:R-:W-:-:S02]  /*0570*/  LOP3.LUT R98, R104, 0x28, R5, 0xfe, !PT ;  /* 0x0000002868627812 */ /* 0x000fc400078efe05 */
[C-C-:B------:R-:W-:Y:S02]  /*0580*/  LOP3.LUT R96, R104.reuse, 0x30, R5.reuse, 0xfe, !PT ;  /* 0x0000003068607812 */ /* 0x140fe400078efe05 */
[C---:B------:R-:W-:Y:S02]  /*0590*/  LEA.HI R0, R9.reuse, R100, RZ, 0x9 ;  /* 0x0000006409007211 */ /* 0x040fe400078f48ff */
[----:B------:R-:W-:Y:S02]  /*05a0*/  LOP3.LUT R5, R104, 0x38, R5, 0xfe, !PT ;  /* 0x0000003868057812 */ /* 0x000fe400078efe05 */
[----:B------:R-:W-:Y:S02]  /*05b0*/  LOP3.LUT R13, R2, 0x7ffe00, RZ, 0xc0, !PT ;  /* 0x007ffe00020d7812 */ /* 0x000fe400078ec0ff */
[----:B------:R-:W-:Y:S02]  /*05c0*/  LOP3.LUT R11, R0, 0x7ffe00, RZ, 0xc0, !PT ;  /* 0x007ffe00000b7812 */ /* 0x000fe400078ec0ff */
[C---:B------:R-:W-:Y:S01]  /*05d0*/  LEA.HI R0, R9.reuse, R5, RZ, 0x9 ;  /* 0x0000000509007211 */ /* 0x040fe200078f48ff */
[----:B------:R-:W-:Y:S01]  /*05e0*/  IMAD.IADD R124, R124, 0x1, -R13 ;  /* 0x000000017c7c7824 */ /* 0x000fe200078e0a0d */
[----:B------:R-:W-:Y:S01]  /*05f0*/  LEA.HI R2, R9, R98, RZ, 0x9 ;  /* 0x0000006209027211 */ /* 0x000fe200078f48ff */
[----:B------:R-:W-:Y:S01]  /*0600*/  IMAD.IADD R100, R100, 0x1, -R11 ;  /* 0x0000000164647824 */ /* 0x000fe200078e0a0b */
[----:B------:R-:W-:-:S02]  /*0610*/  SEL R3, R3, R6, !P0 ;  /* 0x0000000603037207 */ /* 0x000fc40004000000 */
[----:B------:R-:W-:Y:S02]  /*0620*/  LOP3.LUT R0, R0, 0x7ffe00, RZ, 0xc0, !PT ;  /* 0x007ffe0000007812 */ /* 0x000fe400078ec0ff */
[----:B------:R-:W-:Y:S02]  /*0630*/  LEA.HI R6, R9, R96, RZ, 0x9 ;  /* 0x0000006009067211 */ /* 0x000fe400078f48ff */
[----:B------:R-:W-:Y:S01]  /*0640*/  LOP3.LUT R13, R2, 0x7ffe00, RZ, 0xc0, !PT ;  /* 0x007ffe00020d7812 */ /* 0x000fe200078ec0ff */
[----:B------:R-:W-:Y:S01]  /*0650*/  IMAD.IADD R86, R5, 0x1, -R0 ;  /* 0x0000000105567824 */ /* 0x000fe200078e0a00 */
[----:B------:R-:W-:Y:S01]  /*0660*/  SHF.R.S32.HI R2, RZ, 0x19, R3 ;  /* 0x00000019ff027819 */ /* 0x000fe20000011403 */
[----:B------:R-:W-:Y:S01]  /*0670*/  IMAD R3, R3, 0x40, R74 ;  /* 0x0000004003037824 */ /* 0x000fe200078e024a */
[----:B------:R-:W-:Y:S01]  /*0680*/  LOP3.LUT R9, R6, 0x7ffe00, RZ, 0xc0, !PT ;  /* 0x007ffe0006097812 */ /* 0x000fe200078ec0ff */
[----:B------:R-:W-:Y:S01]  /*0690*/  IMAD.IADD R98, R98, 0x1, -R13 ;  /* 0x0000000162627824 */ /* 0x000fe200078e0a0d */
[----:B------:R-:W-:-:S02]  /*06a0*/  SGXT R0, R2, 0x1 ;  /* 0x000000010200781a */ /* 0x000fc40000000200 */
[----:B------:R-:W-:Y:S01]  /*06b0*/  SHF.R.U32.HI R5, RZ, 0x3, R7 ;  /* 0x00000003ff057819 */ /* 0x000fe20000011607 */
[----:B------:R-:W-:Y:S01]  /*06c0*/  IMAD.IADD R96, R96, 0x1, -R9 ;  /* 0x0000000160607824 */ /* 0x000fe200078e0a09 */
[----:B------:R-:W-:Y:S01]  /*06d0*/  LEA.HI R2, R0, R3, RZ, 0x6 ;  /* 0x0000000300027211 */ /* 0x000fe200078f30ff */
[----:B-1----:R-:W-:Y:S01]  /*06e0*/  IMAD.SHL.U32 R9, R4, 0x40000, RZ ;  /* 0x0004000004097824 */ /* 0x002fe200078e00ff */
[----:B------:R-:W-:Y:S01]  /*06f0*/  SGXT.U32 R5, R5, 0x4 ;  /* 0x000000040505781a */ /* 0x000fe20000000000 */
[----:B------:R-:W-:Y:S01]  /*0700*/  IMAD.MOV.U32 R0, RZ, RZ, 0x2 ;  /* 0x00000002ff007424 */ /* 0x000fe200078e00ff */
[----:B------:R-:W-:Y:S01]  /*0710*/  LOP3.LUT R6, R12, 0x38, R7, 0x48, !PT ;  /* 0x000000380c067812 */ /* 0x000fe200078e4807 */
[--C-:B------:R-:W-:Y:S01]  /*0720*/  IMAD R153, R86, 0x200, R9.reuse ;  /* 0x0000020056997824 */ /* 0x100fe200078e0209 */
[----:B------:R-:W-:Y:S01]  /*0730*/  LOP3.LUT R84, R2, 0xffffffc0, RZ, 0xc0, !PT ;  /* 0xffffffc002547812 */ /* 0x000fe200078ec0ff */
[----:B------:R-:W-:Y:S01]  /*0740*/  IMAD R149, R96, 0x200, R9 ;  /* 0x0000020060957824 */ /* 0x000fe200078e0209 */
[----:B------:R-:W-:Y:S01]  /*0750*/  LOP3.LUT R15, R9, 0x78, R12, 0xf8, !PT ;  /* 0x00000078090f7812 */ /* 0x000fe200078ef80c */
[C---:B------:R-:W-:Y:S01]  /*0760*/  IMAD R6, R5.reuse, 0x40, R6 ;  /* 0x0000004005067824 */ /* 0x040fe200078e0206 */
[----:B------:R-:W-:Y:S01]  /*0770*/  LOP3.LUT R2, R5, 0x10, RZ, 0xfc, !PT ;  /* 0x0000001005027812 */ /* 0x000fe200078efcff */
[----:B------:R-:W-:Y:S01]  /*0780*/  IMAD.IADD R84, R3, 0x1, -R84 ;  /* 0x0000000103547824 */ /* 0x000fe200078e0a54 */
[C---:B------:R-:W-:Y:S01]  /*0790*/  LOP3.LUT R10, R5.reuse, 0x20, RZ, 0xfc, !PT ;  /* 0x00000020050a7812 */ /* 0x040fe200078efcff */
[--C-:B------:R-:W-:Y:S01]  /*07a0*/  IMAD R17, R128, 0x200, R15.reuse ;  /* 0x0000020080117824 */ /* 0x100fe200078e020f */
[----:B------:R-:W-:Y:S01]  /*07b0*/  LOP3.LUT R13, R5, 0x30, RZ, 0xfc, !PT ;  /* 0x00000030050d7812 */ /* 0x000fe200078efcff */
[----:B------:R-:W-:-:S02]  /*07c0*/  IMAD R19, R126, 0x200, R15 ;  /* 0x000002007e137824 */ /* 0x000fc400078e020f */
[----:B------:R-:W-:Y:S02]  /*07d0*/  IMAD.SHL.U32 R11, R6, 0x2, RZ ;  /* 0x00000002060b7824 */ /* 0x000fe400078e00ff */
[----:B------:R-:W-:Y:S02]  /*07e0*/  IMAD R127, R4, 0x40, R84 ;  /* 0x00000040047f7824 */ /* 0x000fe400078e0254 */
[--C-:B------:R-:W-:Y:S02]  /*07f0*/  IMAD R21, R124, 0x200, R15.reuse ;  /* 0x000002007c157824 */ /* 0x100fe400078e020f */
[----:B------:R-:W-:Y:S02]  /*0800*/  IMAD.SHL.U32 R6, R14, 0x2, RZ ;  /* 0x000000020e067824 */ /* 0x000fe400078e00ff */
[--C-:B------:R-:W-:Y:S02]  /*0810*/  IMAD R23, R102, 0x200, R15.reuse ;  /* 0x0000020066177824 */ /* 0x100fe400078e020f */
[----:B------:R-:W-:-:S02]  /*0820*/  IMAD R25, R100, 0x200, R15 ;  /* 0x0000020064197824 */ /* 0x000fc400078e020f */
[--C-:B------:R-:W-:Y:S02]  /*0830*/  IMAD R27, R98, 0x200, R15.reuse ;  /* 0x00000200621b7824 */ /* 0x100fe400078e020f */
[--C-:B------:R-:W-:Y:S02]  /*0840*/  IMAD R29, R96, 0x200, R15.reuse ;  /* 0x00000200601d7824 */ /* 0x100fe400078e020f */
[----:B------:R-:W-:Y:S02]  /*0850*/  IMAD R31, R86, 0x200, R15 ;  /* 0x00000200561f7824 */ /* 0x000fe400078e020f */
[----:B------:R-:W-:-:S04]  /*0860*/  IMAD.WIDE R14, R17, R0, c[0x0][0x160] ;  /* 0x00005800110e7625 */ /* 0x000fc800078e0200 */
[-C--:B------:R-:W-:Y:S01]  /*0870*/  IMAD.WIDE R16, R19, R0.reuse, c[0x0][0x160] ;  /* 0x0000580013107625 */ /* 0x080fe200078e0200 */
[----:B------:R1:W-:Y:S03]  /*0880*/  LDGSTS.E.BYPASS.128 [R6], [R14.64] ;  /* 0x000000000e067fae */ /* 0x0003e6000b901c48 */
[--C-:B------:R-:W-:Y:S01]  /*0890*/  IMAD R33, R2, 0x1000, R127.reuse ;  /* 0x0000100002217824 */ /* 0x100fe200078e027f */
[----:B------:R2:W-:Y:S01]  /*08a0*/  LDGSTS.E.BYPASS.128 [R6+0x800], [R16.64] ;  /* 0x0080000010067fae */ /* 0x0005e2000b901c48 */
[----:B------:R-:W-:Y:S01]  /*08b0*/  IMAD R35, R10, 0x1000, R127 ;  /* 0x000010000a237824 */ /* 0x000fe200078e027f */
[----:B------:R-:W-:Y:S01]  /*08c0*/  SHF.R.U32.HI R2, RZ, 0x2, R7 ;  /* 0x00000002ff027819 */ /* 0x000fe20000011607 */
[----:B------:R-:W-:Y:S02]  /*08d0*/  IMAD R13, R13, 0x1000, R127 ;  /* 0x000010000d0d7824 */ /* 0x000fe400078e027f */
[----:B------:R-:W-:Y:S01]  /*08e0*/  IMAD.WIDE R18, R21, R0, c[0x0][0x160] ;  /* 0x0000580015127625 */ /* 0x000fe200078e0200 */
[----:B------:R-:W-:-:S02]  /*08f0*/  LOP3.LUT R10, R2, 0x10, RZ, 0xc0, !PT ;  /* 0x00000010020a7812 */ /* 0x000fc400078ec0ff */
[----:B------:R-:W-:Y:S01]  /*0900*/  LOP3.LUT R75, R74, 0x8, R2, 0x78, !PT ;  /* 0x000000084a4b7812 */ /* 0x000fe200078e7802 */
[----:B------:R-:W-:Y:S01]  /*0910*/  IMAD R127, R5, 0x1000, R127 ;  /* 0x00001000057f7824 */ /* 0x000fe200078e027f */
[----:B------:R3:W-:Y:S01]  /*0920*/  LDGSTS.E.BYPASS.128 [R6+0x1000], [R18.64] ;  /* 0x0100000012067fae */ /* 0x0007e2000b901c48 */
[-C--:B------:R-:W-:Y:S01]  /*0930*/  IMAD.WIDE R20, R23, R0.reuse, c[0x0][0x160] ;  /* 0x0000580017147625 */ /* 0x080fe200078e0200 */
[----:B------:R-:W-:Y:S02]  /*0940*/  LOP3.LUT R10, R10, 0xf, R7, 0xf8, !PT ;  /* 0x0000000f0a0a7812 */ /* 0x000fe400078ef807 */
[----:B------:R-:W-:Y:S01]  /*0950*/  IADD3 R125, R127, 0x40000, RZ ;  /* 0x000400007f7d7810 */ /* 0x000fe20007ffe0ff */
[-C--:B------:R-:W-:Y:S01]  /*0960*/  IMAD.WIDE R22, R25, R0.reuse, c[0x0][0x160] ;  /* 0x0000580019167625 */ /* 0x080fe200078e0200 */
[----:B------:R4:W-:Y:S01]  /*0970*/  LDGSTS.E.BYPASS.128 [R6+0x1800], [R20.64] ;  /* 0x0180000014067fae */ /* 0x0009e2000b901c48 */
[----:B------:R-:W-:Y:S02]  /*0980*/  IADD3 R123, R127, 0x50000, RZ ;  /* 0x000500007f7b7810 */ /* 0x000fe40007ffe0ff */
[----:B------:R-:W-:Y:S01]  /*0990*/  IMAD.WIDE R24, R27, R0, c[0x0][0x160] ;  /* 0x000058001b187625 */ /* 0x000fe200078e0200 */
[----:B------:R1:W-:Y:S01]  /*09a0*/  LDGSTS.E.BYPASS.128 [R6+0x2000], [R22.64] ;  /* 0x0200000016067fae */ /* 0x0003e2000b901c48 */
[----:B------:R-:W-:-:S02]  /*09b0*/  IADD3 R103, R127, 0x60000, RZ ;  /* 0x000600007f677810 */ /* 0x000fc40007ffe0ff */
[-C--:B------:R-:W-:Y:S01]  /*09c0*/  IMAD.WIDE R26, R29, R0.reuse, c[0x0][0x160] ;  /* 0x000058001d1a7625 */ /* 0x080fe200078e0200 */
[----:B------:R1:W-:Y:S01]  /*09d0*/  LDGSTS.E.BYPASS.128 [R6+0x2800], [R24.64] ;  /* 0x0280000018067fae */ /* 0x0003e2000b901c48 */
[----:B------:R-:W-:Y:S02]  /*09e0*/  IADD3 R101, R127, 0x70000, RZ ;  /* 0x000700007f657810 */ /* 0x000fe40007ffe0ff */
[----:B------:R-:W-:Y:S01]  /*09f0*/  IMAD.WIDE R28, R31, R0, c[0x0][0x160] ;  /* 0x000058001f1c7625 */ /* 0x000fe200078e0200 */
[----:B------:R1:W-:Y:S01]  /*0a00*/  LDGSTS.E.BYPASS.128 [R6+0x3000], [R26.64] ;  /* 0x030000001a067fae */ /* 0x0003e2000b901c48 */
[----:B------:R-:W-:Y:S02]  /*0a10*/  LOP3.LUT R121, R75, R72, RZ, 0xfc, !PT ;  /* 0x000000484b797212 */ /* 0x000fe400078efcff */
[----:B------:R-:W-:Y:S01]  /*0a20*/  IMAD.WIDE R140, R127, R0, c[0x0][0x168] ;  /* 0x00005a007f8c7625 */ /* 0x000fe200078e0200 */
[----:B------:R1:W-:Y:S01]  /*0a30*/  LDGSTS.E.BYPASS.128 [R6+0x3800], [R28.64] ;  /* 0x038000001c067fae */ /* 0x0003e2000b901c48 */
[----:B------:R-:W-:-:S02]  /*0a40*/  LOP3.LUT R113, R60, R75, RZ, 0xfc, !PT ;  /* 0x0000004b3c717212 */ /* 0x000fc400078efcff */
[-C--:B------:R-:W-:Y:S01]  /*0a50*/  IMAD.WIDE R30, R33, R0.reuse, c[0x0][0x168] ;  /* 0x00005a00211e7625 */ /* 0x080fe200078e0200 */
[----:B------:R-:W0:Y:S03]  /*0a60*/  LDGDEPBAR ;  /* 0x00000000000079af */ /* 0x000e260000000000 */
[-C--:B------:R-:W-:Y:S01]  /*0a70*/  IMAD.WIDE R32, R35, R0.reuse, c[0x0][0x168] ;  /* 0x00005a0023207625 */ /* 0x080fe200078e0200 */
[----:B------:R1:W-:Y:S01]  /*0a80*/  LDGSTS.E.BYPASS.128 [R11+0x10000], [R140.64] ;  /* 0x100000008c0b7fae */ /* 0x0003e2000b901c48 */
[C---:B------:R-:W-:Y:S02]  /*0a90*/  IADD3 R36, P0, R30.reuse, 0x100000, RZ ;  /* 0x001000001e247810 */ /* 0x040fe40007f1e0ff */
[----:B------:R-:W-:Y:S01]  /*0aa0*/  IMAD.WIDE R34, R13, R0, c[0x0][0x168] ;  /* 0x00005a000d227625 */ /* 0x000fe200078e0200 */
[----:B------:R1:W-:Y:S01]  /*0ab0*/  LDGSTS.E.BYPASS.128 [R11+0x10800], [R30.64] ;  /* 0x108000001e0b7fae */ /* 0x0003e2000b901c48 */
[----:B------:R-:W-:-:S02]  /*0ac0*/  IADD3 R46, P1, R30, 0x200000, RZ ;  /* 0x002000001e2e7810 */ /* 0x000fc40007f3e0ff */
[-C--:B------:R-:W-:Y:S01]  /*0ad0*/  IMAD.WIDE R138, R125, R0.reuse, c[0x0][0x168] ;  /* 0x00005a007d8a7625 */ /* 0x080fe200078e0200 */
[----:B------:R1:W-:Y:S01]  /*0ae0*/  LDGSTS.E.BYPASS.128 [R11+0x11000], [R32.64] ;  /* 0x11000000200b7fae */ /* 0x0003e2000b901c48 */
[----:B------:R-:W-:Y:S02]  /*0af0*/  IADD3 R52, P2, R30, 0x300000, RZ ;  /* 0x003000001e347810 */ /* 0x000fe40007f5e0ff */
[-C--:B------:R-:W-:Y:S01]  /*0b00*/  IMAD.WIDE R136, R123, R0.reuse, c[0x0][0x168] ;  /* 0x00005a007b887625 */ /* 0x080fe200078e0200 */
[----:B------:R1:W-:Y:S01]  /*0b10*/  LDGSTS.E.BYPASS.128 [R11+0x11800], [R34.64] ;  /* 0x11800000220b7fae */ /* 0x0003e2000b901c48 */
[----:B------:R-:W-:Y:S02]  /*0b20*/  IADD3 R54, P4, R32, 0x300000, RZ ;  /* 0x0030000020367810 */ /* 0x000fe40007f9e0ff */
[----:B------:R-:W-:Y:S01]  /*0b30*/  IMAD.WIDE R134, R103, R0, c[0x0][0x168] ;  /* 0x00005a0067867625 */ /* 0x000fe200078e0200 */
[----:B------:R1:W-:Y:S01]  /*0b40*/  LDGSTS.E.BYPASS.128 [R11+0x12000], [R138.64] ;  /* 0x120000008a0b7fae */ /* 0x0003e2000b901c48 */
[----:B------:R-:W-:-:S02]  /*0b50*/  IADD3 R50, P3, R34, 0x200000, RZ ;  /* 0x0020000022327810 */ /* 0x000fc40007f7e0ff */
[----:B------:R-:W-:Y:S01]  /*0b60*/  IMAD.WIDE R132, R101, R0, c[0x0][0x168] ;  /* 0x00005a0065847625 */ /* 0x000fe200078e0200 */
[----:B------:R1:W-:Y:S01]  /*0b70*/  LDGSTS.E.BYPASS.128 [R11+0x12800], [R136.64] ;  /* 0x12800000880b7fae */ /* 0x0003e2000b901c48 */
[----:B------:R-:W-:Y:S02]  /*0b80*/  IADD3 R56, P5, R34, 0x300000, RZ ;  /* 0x0030000022387810 */ /* 0x000fe40007fbe0ff */
[--C-:B------:R-:W-:Y:S01]  /*0b90*/  IMAD.X R37, RZ, RZ, R31.reuse, P0 ;  /* 0x000000ffff257224 */ /* 0x100fe200000e061f */
[----:B------:R2:W-:Y:S01]  /*0ba0*/  LDGSTS.E.BYPASS.128 [R11+0x13000], [R134.64] ;  /* 0x13000000860b7fae */ /* 0x0005e2000b901c48 */
[----:B------:R-:W-:Y:S01]  /*0bb0*/  IADD3 R38, P0, R32, 0x100000, RZ ;  /* 0x0010000020267810 */ /* 0x000fe20007f1e0ff */
[--C-:B------:R-:W-:Y:S01]  /*0bc0*/  IMAD.X R47, RZ, RZ, R31.reuse, P1 ;  /* 0x000000ffff2f7224 */ /* 0x100fe200008e061f */
[----:B------:R-:W-:Y:S01]  /*0bd0*/  IADD3 R40, P1, R34, 0x100000, RZ ;  /* 0x0010000022287810 */ /* 0x000fe20007f3e0ff */
[----:B------:R2:W-:Y:S01]  /*0be0*/  LDGSTS.E.BYPASS.128 [R11+0x13800], [R132.64] ;  /* 0x13800000840b7fae */ /* 0x0005e2000b901c48 */
[----:B------:R-:W-:Y:S01]  /*0bf0*/  IMAD.X R53, RZ, RZ, R31, P2 ;  /* 0x000000ffff357224 */ /* 0x000fe200010e061f */
[----:B------:R-:W-:Y:S01]  /*0c00*/  IADD3 R48, P2, R32, 0x200000, RZ ;  /* 0x0020000020307810 */ /* 0x000fe20007f5e0ff */
[--C-:B------:R-:W-:Y:S01]  /*0c10*/  IMAD.X R39, RZ, RZ, R33.reuse, P0 ;  /* 0x000000ffff277224 */ /* 0x100fe200000e0621 */
[----:B------:R-:W0:Y:S01]  /*0c20*/  LDGDEPBAR ;  /* 0x00000000000079af */ /* 0x000e220000000000 */
[----:B-1----:R-:W-:Y:S01]  /*0c30*/  IADD3 R30, P0, R140, 0x100000, RZ ;  /* 0x001000008c1e7810 */ /* 0x002fe20007f1e0ff */
[----:B------:R-:W-:-:S02]  /*0c40*/  IMAD.X R55, RZ, RZ, R33, P4 ;  /* 0x000000ffff377224 */ /* 0x000fc400020e0621 */
[----:B------:R-:W-:Y:S01]  /*0c50*/  BAR.SYNC.DEFER_BLOCKING 0x0 ;  /* 0x0000000000007b1d */ /* 0x000fe20000010000 */
[----:B------:R-:W-:Y:S01]  /*0c60*/  IMAD.X R49, RZ, RZ, R33, P2 ;  /* 0x000000ffff317224 */ /* 0x000fe200010e0621 */
[----:B------:R-:W-:Y:S01]  /*0c70*/  IADD3 R44, P2, R132, 0x100000, RZ ;  /* 0x00100000842c7810 */ /* 0x000fe20007f5e0ff */
[----:B------:R-:W-:Y:S01]  /*0c80*/  IMAD.X R31, RZ, RZ, R141, P0 ;  /* 0x000000ffff1f7224 */ /* 0x000fe200000e068d */
[----:B------:R-:W-:Y:S01]  /*0c90*/  IADD3 R32, P0, R138, 0x100000, RZ ;  /* 0x001000008a207810 */ /* 0x000fe20007f1e0ff */
[--C-:B------:R-:W-:Y:S01]  /*0ca0*/  IMAD.X R41, RZ, RZ, R35.reuse, P1 ;  /* 0x000000ffff297224 */ /* 0x100fe200008e0623 */
[----:B------:R-:W-:Y:S01]  /*0cb0*/  IADD3 R34, P1, R136, 0x100000, RZ ;  /* 0x0010000088227810 */ /* 0x000fe20007f3e0ff */
[----:B------:R-:W-:Y:S02]  /*0cc0*/  IMAD.X R51, RZ, RZ, R35, P3 ;  /* 0x000000ffff337224 */ /* 0x000fe400018e0623 */
[----:B------:R-:W-:Y:S01]  /*0cd0*/  IMAD.X R33, RZ, RZ, R139, P0 ;  /* 0x000000ffff217224 */ /* 0x000fe200000e068b */
[----:B------:R-:W-:Y:S01]  /*0ce0*/  IADD3 R42, P0, R134, 0x100000, RZ ;  /* 0x00100000862a7810 */ /* 0x000fe20007f1e0ff */
[----:B------:R-:W-:-:S02]  /*0cf0*/  IMAD.X R57, RZ, RZ, R35, P5 ;  /* 0x000000ffff397224 */ /* 0x000fc400028e0623 */
[----:B------:R-:W-:Y:S02]  /*0d00*/  IMAD.X R35, RZ, RZ, R137, P1 ;  /* 0x000000ffff237224 */ /* 0x000fe400008e0689 */
[----:B------:R-:W-:Y:S02]  /*0d10*/  IMAD.X R43, RZ, RZ, R135, P0 ;  /* 0x000000ffff2b7224 */ /* 0x000fe400000e0687 */
[----:B------:R-:W-:Y:S02]  /*0d20*/  IMAD.X R45, RZ, RZ, R133, P2 ;  /* 0x000000ffff2d7224 */ /* 0x000fe400010e0685 */
[----:B------:R-:W-:Y:S02]  /*0d30*/  IMAD.SHL.U32 R121, R121, 0x2, RZ ;  /* 0x0000000279797824 */ /* 0x000fe400078e00ff */
[----:B------:R-:W-:Y:S02]  /*0d40*/  IMAD.SHL.U32 R113, R113, 0x2, RZ ;  /* 0x0000000271717824 */ /* 0x000fe400078e00ff */
[C---:B------:R-:W-:Y:S01]  /*0d50*/  IMAD.IADD R153, R8.reuse, 0x1, R153 ;  /* 0x0000000108997824 */ /* 0x040fe200078e0299 */
[----:B------:R-:W-:Y:S01]  /*0d60*/  @!PT LDS RZ, [RZ] ;  /* 0x00000000fffff984 */ /* 0x000fe20000000800 */
[----:B------:R-:W-:Y:S01]  /*0d70*/  @!PT LDS RZ, [RZ] ;  /* 0x00000000fffff984 */ /* 0x000fe20000000800 */
[----:B------:R-:W-:Y:S01]  /*0d80*/  @!PT LDS RZ, [RZ] ;  /* 0x00000000fffff984 */ /* 0x000fe20000000800 */
[----:B------:R1:W-:Y:S01]  /*0d90*/  LDGSTS.E.BYPASS.128 [R6+0x4000], [R14.64+0x100] ;  /* 0x040001000e067fae */ /* 0x0003e2000b901c48 */
[----:B------:R-:W-:-:S02]  /*0da0*/  IMAD.IADD R149, R8, 0x1, R149 ;  /* 0x0000000108957824 */ /* 0x000fc400078e0295 */
[-C--:B------:R-:W-:Y:S01]  /*0db0*/  IMAD.WIDE R152, R153, R0.reuse, c[0x2][0x8] ;  /* 0x0080020099987625 */ /* 0x080fe200078e0200 */
[----:B------:R2:W-:Y:S03]  /*0dc0*/  LDGSTS.E.BYPASS.128 [R6+0x4800], [R16.64+0x100] ;  /* 0x0480010010067fae */ /* 0x0005e6000b901c48 */
[----:B------:R-:W-:Y:S01]  /*0dd0*/  IMAD.WIDE R148, R149, R0, c[0x2][0x8] ;  /* 0x0080020095947625 */ /* 0x000fe200078e0200 */
[----:B------:R3:W-:Y:S04]  /*0de0*/  LDGSTS.E.BYPASS.128 [R6+0x5000], [R18.64+0x100] ;  /* 0x0500010012067fae */ /* 0x0007e8000b901c48 */
[----:B------:R4:W-:Y:S04]  /*0df0*/  LDGSTS.E.BYPASS.128 [R6+0x5800], [R20.64+0x100] ;  /* 0x0580010014067fae */ /* 0x0009e8000b901c48 */
[----:B------:R1:W-:Y:S04]  /*0e00*/  LDGSTS.E.BYPASS.128 [R6+0x6000], [R22.64+0x100] ;  /* 0x0600010016067fae */ /* 0x0003e8000b901c48 */
[----:B------:R1:W-:Y:S04]  /*0e10*/  LDGSTS.E.BYPASS.128 [R6+0x6800], [R24.64+0x100] ;  /* 0x0680010018067fae */ /* 0x0003e8000b901c48 */
[----:B------:R1:W-:Y:S04]  /*0e20*/  LDGSTS.E.BYPASS.128 [R6+0x7000], [R26.64+0x100] ;  /* 0x070001001a067fae */ /* 0x0003e8000b901c48 */
[----:B------:R1:W-:Y:S04]  /*0e30*/  LDGSTS.E.BYPASS.128 [R6+0x7800], [R28.64+0x100] ;  /* 0x078001001c067fae */ /* 0x0003e8000b901c48 */
[----:B------:R-:W0:Y:S04]  /*0e40*/  LDGDEPBAR ;  /* 0x00000000000079af */ /* 0x000e280000000000 */
[----:B------:R1:W-:Y:S04]  /*0e50*/  LDGSTS.E.BYPASS.128 [R11+0x14000], [R30.64] ;  /* 0x140000001e0b7fae */ /* 0x0003e8000b901c48 */
[----:B------:R2:W-:Y:S04]  /*0e60*/  LDGSTS.E.BYPASS.128 [R11+0x14800], [R36.64] ;  /* 0x14800000240b7fae */ /* 0x0005e8000b901c48 */
[----:B------:R3:W-:Y:S04]  /*0e70*/  LDGSTS.E.BYPASS.128 [R11+0x15000], [R38.64] ;  /* 0x15000000260b7fae */ /* 0x0007e8000b901c48 */
[----:B------:R3:W-:Y:S01]  /*0e80*/  LDGSTS.E.BYPASS.128 [R11+0x15800], [R40.64] ;  /* 0x15800000280b7fae */ /* 0x0007e2000b901c48 */
[----:B-1----:R-:W-:-:S03]  /*0e90*/  IADD3 R30, P1, R140, 0x200000, RZ ;  /* 0x002000008c1e7810 */ /* 0x002fc60007f3e0ff */
[----:B------:R1:W-:Y:S01]  /*0ea0*/  LDGSTS.E.BYPASS.128 [R11+0x16000], [R32.64] ;  /* 0x16000000200b7fae */ /* 0x0003e2000b901c48 */
[----:B--2---:R-:W-:Y:S01]  /*0eb0*/  IADD3 R36, P2, R134, 0x200000, RZ ;  /* 0x0020000086247810 */ /* 0x004fe20007f5e0ff */
[----:B------:R-:W-:Y:S02]  /*0ec0*/  IMAD.X R31, RZ, RZ, R141, P1 ;  /* 0x000000ffff1f7224 */ /* 0x000fe400008e068d */
[----:B------:R2:W-:Y:S02]  /*0ed0*/  LDGSTS.E.BYPASS.128 [R11+0x16800], [R34.64] ;  /* 0x16800000220b7fae */ /* 0x0005e4000b901c48 */
[----:B------:R-:W-:Y:S02]  /*0ee0*/  IMAD.X R37, RZ, RZ, R135, P2 ;  /* 0x000000ffff257224 */ /* 0x000fe400010e0687 */
[----:B------:R2:W-:Y:S04]  /*0ef0*/  LDGSTS.E.BYPASS.128 [R11+0x17000], [R42.64] ;  /* 0x170000002a0b7fae */ /* 0x0005e8000b901c48 */
[----:B------:R4:W-:Y:S01]  /*0f00*/  LDGSTS.E.BYPASS.128 [R11+0x17800], [R44.64] ;  /* 0x178000002c0b7fae */ /* 0x0009e2000b901c48 */
[----:B-1----:R-:W-:-:S03]  /*0f10*/  IADD3 R32, P0, R138, 0x200000, RZ ;  /* 0x002000008a207810 */ /* 0x002fc60007f1e0ff */
[----:B------:R-:W0:Y:S04]  /*0f20*/  LDGDEPBAR ;  /* 0x00000000000079af */ /* 0x000e280000000000 */
[----:B------:R-:W-:Y:S01]  /*0f30*/  BAR.SYNC.DEFER_BLOCKING 0x0 ;  /* 0x0000000000007b1d */ /* 0x000fe20000010000 */
[----:B--2---:R-:W-:Y:S01]  /*0f40*/  IADD3 R34, P1, R136, 0x200000, RZ ;  /* 0x0020000088227810 */ /* 0x004fe20007f3e0ff */
[----:B------:R-:W-:Y:S01]  /*0f50*/  IMAD.X R33, RZ, RZ, R139, P0 ;  /* 0x000000ffff217224 */ /* 0x000fe200000e068b */
[----:B---3--:R-:W-:-:S03]  /*0f60*/  IADD3 R38, P0, R132, 0x200000, RZ ;  /* 0x0020000084267810 */ /* 0x008fc60007f1e0ff */
[----:B------:R-:W-:Y:S02]  /*0f70*/  IMAD.X R35, RZ, RZ, R137, P1 ;  /* 0x000000ffff237224 */ /* 0x000fe400008e0689 */
[----:B------:R-:W-:Y:S01]  /*0f80*/  IMAD.X R39, RZ, RZ, R133, P0 ;  /* 0x000000ffff277224 */ /* 0x000fe200000e0685 */
[----:B------:R-:W-:Y:S01]  /*0f90*/  @!PT LDS RZ, [RZ] ;  /* 0x00000000fffff984 */ /* 0x000fe20000000800 */
[----:B------:R-:W-:Y:S01]  /*0fa0*/  @!PT LDS RZ, [RZ] ;  /* 0x00000000fffff984 */ /* 0x000fe20000000800 */
[----:B------:R-:W-:Y:S01]  /*0fb0*/  @!PT LDS RZ, [RZ] ;  /* 0x00000000fffff984 */ /* 0x000fe20000000800 */
[----:B------:R1:W-:Y:S04]  /*0fc0*/  LDGSTS.E.BYPASS.128 [R6+0x8000], [R14.64+0x200] ;  /* 0x080002000e067fae */ /* 0x0003e8000b901c48 */
[----:B------:R2:W-:Y:S04]  /*0fd0*/  LDGSTS.E.BYPASS.128 [R6+0x8800], [R16.64+0x200] ;  /* 0x0880020010067fae */ /* 0x0005e8000b901c48 */
        /* <DEDUP_REMOVED lines=12> */
[----:B------:R1:W-:Y:S02]  /*10a0*/  LDGSTS.E.BYPASS.128 [R11+0x1a000], [R32.64] ;  /* 0x1a000000200b7fae */ /* 0x0003e4000b901c48 */
[----:B------:R-:W-:Y:S02]  /*10b0*/  IMAD.X R31, RZ, RZ, R141, P0 ;  /* 0x000000ffff1f7224 */ /* 0x000fe400000e068d */
[----:B------:R1:W-:Y:S04]  /*10c0*/  LDGSTS.E.BYPASS.128 [R11+0x1a800], [R34.64] ;  /* 0x1a800000220b7fae */ /* 0x0003e8000b901c48 */
[----:B------:R1:W-:Y:S04]  /*10d0*/  LDGSTS.E.BYPASS.128 [R11+0x1b000], [R36.64] ;  /* 0x1b000000240b7fae */ /* 0x0003e8000b901c48 */
[----:B------:R1:W-:Y:S04]  /*10e0*/  LDGSTS.E.BYPASS.128 [R11+0x1b800], [R38.64] ;  /* 0x1b800000260b7fae */ /* 0x0003e8000b901c48 */
[----:B------:R-:W0:Y:S04]  /*10f0*/  LDGDEPBAR ;  /* 0x00000000000079af */ /* 0x000e280000000000 */
[----:B------:R-:W-:Y:S06]  /*1100*/  BAR.SYNC.DEFER_BLOCKING 0x0 ;  /* 0x0000000000007b1d */ /* 0x000fec0000010000 */
[----:B------:R-:W-:Y:S01]  /*1110*/  @!PT LDS RZ, [RZ] ;  /* 0x00000000fffff984 */ /* 0x000fe20000000800 */
[----:B------:R-:W-:Y:S01]  /*1120*/  @!PT LDS RZ, [RZ] ;  /* 0x00000000fffff984 */ /* 0x000fe20000000800 */
[----:B------:R-:W-:Y:S01]  /*1130*/  @!PT LDS RZ, [RZ] ;  /* 0x00000000fffff984 */ /* 0x000fe20000000800 */
[----:B------:R1:W-:Y:S04]  /*1140*/  LDGSTS.E.BYPASS.128 [R6+0xc000], [R14.64+0x300] ;  /* 0x0c0003000e067fae */ /* 0x0003e8000b901c48 */
[----:B------:R2:W-:Y:S04]  /*1150*/  LDGSTS.E.BYPASS.128 [R6+0xc800], [R16.64+0x300] ;  /* 0x0c80030010067fae */ /* 0x0005e8000b901c48 */
[----:B------:R3:W-:Y:S01]  /*1160*/  LDGSTS.E.BYPASS.128 [R6+0xd000], [R18.64+0x300] ;  /* 0x0d00030012067fae */ /* 0x0007e2000b901c48 */
[----:B-1----:R-:W-:-:S03]  /*1170*/  IADD3 R14, P0, R138, 0x300000, RZ ;  /* 0x003000008a0e7810 */ /* 0x002fc60007f1e0ff */
[----:B------:R4:W-:Y:S01]  /*1180*/  LDGSTS.E.BYPASS.128 [R6+0xd800], [R20.64+0x300] ;  /* 0x0d80030014067fae */ /* 0x0009e2000b901c48 */
[----:B--2---:R-:W-:-:S03]  /*1190*/  IADD3 R16, P1, R136, 0x300000, RZ ;  /* 0x0030000088107810 */ /* 0x004fc60007f3e0ff */
[----:B------:R1:W-:Y:S01]  /*11a0*/  LDGSTS.E.BYPASS.128 [R6+0xe000], [R22.64+0x300] ;  /* 0x0e00030016067fae */ /* 0x0003e2000b901c48 */
[----:B------:R-:W-:Y:S01]  /*11b0*/  IMAD.X R15, RZ, RZ, R139, P0 ;  /* 0x000000ffff0f7224 */ /* 0x000fe200000e068b */
[----:B---3--:R-:W-:Y:S02]  /*11c0*/  IADD3 R18, P0, R134, 0x300000, RZ ;  /* 0x0030000086127810 */ /* 0x008fe40007f1e0ff */
[----:B------:R2:W-:Y:S01]  /*11d0*/  LDGSTS.E.BYPASS.128 [R6+0xe800], [R24.64+0x300] ;  /* 0x0e80030018067fae */ /* 0x0005e2000b901c48 */
[----:B------:R-:W-:-:S03]  /*11e0*/  IMAD.X R17, RZ, RZ, R137, P1 ;  /* 0x000000ffff117224 */ /* 0x000fc600008e0689 */
[----:B------:R2:W-:Y:S01]  /*11f0*/  LDGSTS.E.BYPASS.128 [R6+0xf000], [R26.64+0x300] ;  /* 0x0f0003001a067fae */ /* 0x0005e2000b901c48 */
[----:B----4-:R-:W-:Y:S01]  /*1200*/  IADD3 R20, P2, R132, 0x300000, RZ ;  /* 0x0030000084147810 */ /* 0x010fe20007f5e0ff */
[----:B------:R-:W-:Y:S02]  /*1210*/  IMAD.X R19, RZ, RZ, R135, P0 ;  /* 0x000000ffff137224 */ /* 0x000fe400000e0687 */
[----:B------:R3:W-:Y:S02]  /*1220*/  LDGSTS.E.BYPASS.128 [R6+0xf800], [R28.64+0x300] ;  /* 0x0f8003001c067fae */ /* 0x0007e4000b901c48 */
[----:B------:R-:W-:Y:S02]  /*1230*/  IMAD.X R21, RZ, RZ, R133, P2 ;  /* 0x000000ffff157224 */ /* 0x000fe400010e0685 */
[----:B------:R-:W0:Y:S04]  /*1240*/  LDGDEPBAR ;  /* 0x00000000000079af */ /* 0x000e280000000000 */
[----:B------:R3:W-:Y:S04]  /*1250*/  LDGSTS.E.BYPASS.128 [R11+0x1c000], [R30.64] ;  /* 0x1c0000001e0b7fae */ /* 0x0007e8000b901c48 */
[----:B------:R4:W-:Y:S04]  /*1260*/  LDGSTS.E.BYPASS.128 [R11+0x1c800], [R52.64] ;  /* 0x1c800000340b7fae */ /* 0x0009e8000b901c48 */
[----:B------:R4:W-:Y:S04]  /*1270*/  LDGSTS.E.BYPASS.128 [R11+0x1d000], [R54.64] ;  /* 0x1d000000360b7fae */ /* 0x0009e8000b901c48 */
[----:B------:R1:W-:Y:S04]  /*1280*/  LDGSTS.E.BYPASS.128 [R11+0x1d800], [R56.64] ;  /* 0x1d800000380b7fae */ /* 0x0003e8000b901c48 */
[----:B------:R1:W-:Y:S04]  /*1290*/  LDGSTS.E.BYPASS.128 [R11+0x1e000], [R14.64] ;  /* 0x1e0000000e0b7fae */ /* 0x0003e8000b901c48 */
[----:B------:R2:W-:Y:S04]  /*12a0*/  LDGSTS.E.BYPASS.128 [R11+0x1e800], [R16.64] ;  /* 0x1e800000100b7fae */ /* 0x0005e8000b901c48 */
[----:B------:R2:W-:Y:S04]  /*12b0*/  LDGSTS.E.BYPASS.128 [R11+0x1f000], [R18.64] ;  /* 0x1f000000120b7fae */ /* 0x0005e8000b901c48 */
[----:B------:R3:W-:Y:S01]  /*12c0*/  LDGSTS.E.BYPASS.128 [R11+0x1f800], [R20.64] ;  /* 0x1f800000140b7fae */ /* 0x0007e2000b901c48 */
[----:B-1----:R-:W-:Y:S01]  /*12d0*/  LOP3.LUT R15, R12, 0x8, RZ, 0xc0, !PT ;  /* 0x000000080c0f7812 */ /* 0x002fe200078ec0ff */
[----:B------:R-:W-:-:S02]  /*12e0*/  IMAD.SHL.U32 R14, R10, 0x80, RZ ;  /* 0x000000800a0e7824 */ /* 0x000fc400078e00ff */
[----:B------:R-:W0:Y:S01]  /*12f0*/  LDGDEPBAR ;  /* 0x00000000000079af */ /* 0x000e220000000000 */
[C-C-:B------:R-:W-:Y:S02]  /*1300*/  LOP3.LUT R13, R12.reuse, 0x10, R15.reuse, 0x2e, !PT ;  /* 0x000000100c0d7812 */ /* 0x140fe400078e2e0f */
[----:B------:R-:W-:Y:S02]  /*1310*/  LOP3.LUT R76, R12, 0x30, R15, 0x2e, !PT ;  /* 0x000000300c4c7812 */ /* 0x000fe400078e2e0f */
[----:B--2---:R-:W-:Y:S02]  /*1320*/  LOP3.LUT R17, R85, 0x38, R12, 0x78, !PT ;  /* 0x0000003855117812 */ /* 0x004fe400078e780c */
[----:B------:R-:W-:Y:S02]  /*1330*/  LOP3.LUT R10, R76, 0x8, R2, 0x78, !PT ;  /* 0x000000084c0a7812 */ /* 0x000fe400078e7802 */
[----:B---3--:R-:W-:Y:S01]  /*1340*/  LOP3.LUT R20, R13, 0x20, R12, 0xf8, !PT ;  /* 0x000000200d147812 */ /* 0x008fe200078ef80c */
[----:B------:R-:W-:Y:S01]  /*1350*/  IMAD.IADD R117, R17, 0x1, R14 ;  /* 0x0000000111757824 */ /* 0x000fe200078e020e */
[----:B------:R-:W-:-:S02]  /*1360*/  LOP3.LUT R13, R12, 0x20, R87, 0x2e, !PT ;  /* 0x000000200c0d7812 */ /* 0x000fc400078e2e57 */
[--C-:B------:R-:W-:Y:S01]  /*1370*/  LOP3.LUT R73, R20, 0x8, R2.reuse, 0x78, !PT ;  /* 0x0000000814497812 */ /* 0x100fe200078e7802 */
[----:B------:R-:W-:Y:S01]  /*1380*/  IMAD.SHL.U32 R117, R117, 0x2, RZ ;  /* 0x0000000275757824 */ /* 0x000fe200078e00ff */
[----:B------:R-:W-:Y:S02]  /*1390*/  LOP3.LUT R13, R13, 0x8, R2, 0x78, !PT ;  /* 0x000000080d0d7812 */ /* 0x000fe400078e7802 */
[----:B------:R-:W-:Y:S02]  /*13a0*/  LOP3.LUT R122, R14, R17, RZ, 0xfc, !PT ;  /* 0x000000110e7a7212 */ /* 0x000fe400078efcff */
[-C--:B------:R-:W-:Y:S02]  /*13b0*/  LOP3.LUT R120, R73, R72.reuse, RZ, 0xfc, !PT ;  /* 0x0000004849787212 */ /* 0x080fe400078efcff */
[-C--:B------:R-:W-:Y:S01]  /*13c0*/  LOP3.LUT R119, R13, R72.reuse, RZ, 0xfc, !PT ;  /* 0x000000480d777212 */ /* 0x080fe200078efcff */
[----:B------:R-:W-:Y:S01]  /*13d0*/  IMAD.SHL.U32 R122, R122, 0x2, RZ ;  /* 0x000000027a7a7824 */ /* 0x000fe200078e00ff */
[----:B------:R-:W-:Y:S01]  /*13e0*/  LOP3.LUT R118, R10, R72, RZ, 0xfc, !PT ;  /* 0x000000480a767212 */ /* 0x000fe200078efcff */
[----:B------:R-:W-:-:S04]  /*13f0*/  DEPBAR.LE SB0, 0x6 ;  /* 0x000081800000791a */ /* 0x000fc80000000000 */
[----:B------:R-:W-:Y:S01]  /*1400*/  BAR.SYNC.DEFER_BLOCKING 0x0 ;  /* 0x0000000000007b1d */ /* 0x000fe20000010000 */
[----:B------:R-:W-:Y:S01]  /*1410*/  IMAD.SHL.U32 R120, R120, 0x2, RZ ;  /* 0x0000000278787824 */ /* 0x000fe200078e00ff */
[----:B------:R-:W-:Y:S01]  /*1420*/  LOP3.LUT R116, R14, R20, R85, 0xf6, !PT ;  /* 0x000000140e747212 */ /* 0x000fe200078ef655 */
[----:B------:R-:W-:Y:S01]  /*1430*/  IMAD.SHL.U32 R119, R119, 0x2, RZ ;  /* 0x0000000277777824 */ /* 0x000fe200078e00ff */
[----:B------:R-:W-:Y:S01]  /*1440*/  LOP3.LUT R21, R20, R85, RZ, 0x3c, !PT ;  /* 0x0000005514157212 */ /* 0x000fe200078e3cff */
[----:B------:R-:W-:Y:S01]  /*1450*/  IMAD.SHL.U32 R118, R118, 0x2, RZ ;  /* 0x0000000276767824 */ /* 0x000fe200078e00ff */
[-C--:B------:R-:W-:Y:S01]  /*1460*/  LOP3.LUT R112, R73, R60.reuse, RZ, 0xfc, !PT ;  /* 0x0000003c49707212 */ /* 0x080fe200078efcff */
[----:B------:R-:W-:Y:S01]  /*1470*/  IMAD.SHL.U32 R116, R116, 0x2, RZ ;  /* 0x0000000274747824 */ /* 0x000fe200078e00ff */
[-C--:B------:R-:W-:Y:S01]  /*1480*/  LOP3.LUT R111, R13, R60.reuse, RZ, 0xfc, !PT ;  /* 0x0000003c0d6f7212 */ /* 0x080fe200078efcff */
[----:B------:R-:W-:Y:S01]  /*1490*/  IMAD.IADD R21, R14, 0x1, R21 ;  /* 0x000000010e157824 */ /* 0x000fe200078e0215 */
[----:B------:R-:W-:Y:S01]  /*14a0*/  LOP3.LUT R110, R10, R60, RZ, 0xfc, !PT ;  /* 0x0000003c0a6e7212 */ /* 0x000fe200078efcff */
[----:B------:R-:W-:Y:S01]  /*14b0*/  IMAD.SHL.U32 R112, R112, 0x2, RZ ;  /* 0x0000000270707824 */ /* 0x000fe200078e00ff */
[----:B------:R-:W-:Y:S01]  /*14c0*/  LOP3.LUT R108, R14, R76, R85, 0xf6, !PT ;  /* 0x0000004c0e6c7212 */ /* 0x000fe200078ef655 */
[----:B------:R-:W-:-:S02]  /*14d0*/  IMAD.SHL.U32 R115, R21, 0x2, RZ ;  /* 0x0000000215737824 */ /* 0x000fc400078e00ff */
[----:B------:R-:W-:Y:S02]  /*14e0*/  IMAD.SHL.U32 R111, R111, 0x2, RZ ;  /* 0x000000026f6f7824 */ /* 0x000fe400078e00ff */
[----:B------:R-:W-:Y:S02]  /*14f0*/  IMAD.SHL.U32 R110, R110, 0x2, RZ ;  /* 0x000000026e6e7824 */ /* 0x000fe400078e00ff */
[----:B------:R-:W-:Y:S01]  /*1500*/  IMAD.SHL.U32 R108, R108, 0x2, RZ ;  /* 0x000000026c6c7824 */ /* 0x000fe200078e00ff */
[----:B----4-:R-:W-:Y:S04]  /*1510*/  LDSM.16.M88.4 R52, [R122] ;  /* 0x000000007a34783b */ /* 0x010fe80000000200 */
[----:B------:R-:W1:Y:S04]  /*1520*/  LDSM.16.MT88.4 R28, [R121+0x10000] ;  /* 0x01000000791c783b */ /* 0x000e680000004200 */
[----:B------:R-:W2:Y:S04]  /*1530*/  LDSM.16.MT88.4 R24, [R120+0x10000] ;  /* 0x010000007818783b */ /* 0x000ea80000004200 */
[----:B------:R-:W3:Y:S04]  /*1540*/  LDSM.16.MT88.4 R80, [R119+0x10000] ;  /* 0x010000007750783b */ /* 0x000ee80000004200 */
[----:B------:R-:W4:Y:S04]  /*1550*/  LDSM.16.MT88.4 R16, [R118+0x10000] ;  /* 0x010000007610783b */ /* 0x000f280000004200 */
[----:B------:R-:W3:Y:S04]  /*1560*/  LDSM.16.M88.4 R68, [R117+0x2000] ;  /* 0x002000007544783b */ /* 0x000ee80000000200 */
[----:B------:R-:W4:Y:S04]  /*1570*/  LDSM.16.M88.4 R40, [R116] ;  /* 0x000000007428783b */ /* 0x000f280000000200 */
[----:B------:R-:W4:Y:S01]  /*1580*/  LDSM.16.M88.4 R56, [R115+0x2000] ;  /* 0x002000007338783b */ /* 0x000f220000000200 */
[C---:B-1----:R-:W-:Y:S08]  /*1590*/  HMMA.16816.F32.BF16 R92, R52.reuse, R28, RZ ;  /* 0x0000001c345c723c */ /* 0x042ff000000418ff */
[C---:B--2---:R-:W-:Y:S08]  /*15a0*/  HMMA.16816.F32.BF16 R36, R52.reuse, R24, RZ ;  /* 0x000000183424723c */ /* 0x044ff000000418ff */
[C---:B---3--:R-:W-:Y:S08]  /*15b0*/  HMMA.16816.F32.BF16 R48, R52.reuse, R80, RZ ;  /* 0x000000503430723c */ /* 0x048ff000000418ff */
[----:B----4-:R-:W-:Y:S08]  /*15c0*/  HMMA.16816.F32.BF16 R52, R52, R16, RZ ;  /* 0x000000103434723c */ /* 0x010ff000000418ff */
[C---:B------:R-:W-:Y:S08]  /*15d0*/  HMMA.16816.F32.BF16 R44, R68.reuse, R28, RZ ;  /* 0x0000001c442c723c */ /* 0x040ff000000418ff */
[C---:B------:R-:W-:Y:S08]  /*15e0*/  HMMA.16816.F32.BF16 R32, R68.reuse, R24, RZ ;  /* 0x000000184420723c */ /* 0x040ff000000418ff */
[C---:B------:R-:W-:Y:S08]  /*15f0*/  HMMA.16816.F32.BF16 R20, R68.reuse, R80, RZ ;  /* 0x000000504414723c */ /* 0x040ff000000418ff */
[----:B------:R-:W-:Y:S07]  /*1600*/  HMMA.16816.F32.BF16 R68, R68, R16, RZ ;  /* 0x000000104444723c */ /* 0x000fee00000418ff */
[C-C-:B------:R-:W-:Y:S01]  /*1610*/  LOP3.LUT R17, R130.reuse, 0x20, R87.reuse, 0x1e, !PT ;  /* 0x0000002082117812 */ /* 0x140fe200078e1e57 */
[----:B------:R-:W-:Y:S01]  /*1620*/  HMMA.16816.F32.BF16 R92, R40, R30, R92 ;  /* 0x0000001e285c723c */ /* 0x000fe2000004185c */
[----:B------:R-:W-:-:S02]  /*1630*/  LOP3.LUT R87, R130, 0x60, R87, 0x1e, !PT ;  /* 0x0000006082577812 */ /* 0x000fc400078e1e57 */
[----:B------:R-:W-:Y:S01]  /*1640*/  LOP3.LUT R114, R17, R14, RZ, 0xfc, !PT ;  /* 0x0000000e11727212 */ /* 0x000fe200078efcff */
[----:B------:R-:W-:-:S04]  /*1650*/  IMAD.IADD R109, R14, 0x1, R17 ;  /* 0x000000010e6d7824 */ /* 0x000fc800078e0211 */
[----:B------:R-:W-:Y:S01]  /*1660*/  IMAD.SHL.U32 R114, R114, 0x2, RZ ;  /* 0x0000000272727824 */ /* 0x000fe200078e00ff */
[----:B------:R-:W-:Y:S01]  /*1670*/  HMMA.16816.F32.BF16 R36, R40, R26, R36 ;  /* 0x0000001a2824723c */ /* 0x000fe20000041824 */
[----:B------:R-:W-:-:S03]  /*1680*/  IMAD.SHL.U32 R109, R109, 0x2, RZ ;  /* 0x000000026d6d7824 */ /* 0x000fc600078e00ff */
[----:B------:R-:W-:Y:S04]  /*1690*/  LDSM.16.M88.4 R64, [R114] ;  /* 0x000000007240783b */ /* 0x000fe80000000200 */
[C---:B------:R-:W-:Y:S01]  /*16a0*/  HMMA.16816.F32.BF16 R48, R40.reuse, R82, R48 ;  /* 0x000000522830723c */ /* 0x040fe20000041830 */
[----:B------:R-:W-:Y:S07]  /*16b0*/  LDSM.16.M88.4 R60, [R109+0x2000] ;  /* 0x002000006d3c783b */ /* 0x000fee0000000200 */
[----:B------:R-:W-:Y:S01]  /*16c0*/  HMMA.16816.F32.BF16 R40, R40, R18, R52 ;  /* 0x000000122828723c */ /* 0x000fe20000041834 */
[----:B------:R-:W1:Y:S07]  /*16d0*/  LDSM.16.MT88.4 R52, [R113+0x10000] ;  /* 0x010000007134783b */ /* 0x000e6e0000004200 */
[C---:B------:R-:W-:Y:S01]  /*16e0*/  HMMA.16816.F32.BF16 R28, R56.reuse, R30, R44 ;  /* 0x0000001e381c723c */ /* 0x040fe2000004182c */
[----:B------:R-:W2:Y:S07]  /*16f0*/  LDSM.16.MT88.4 R44, [R112+0x10000] ;  /* 0x01000000702c783b */ /* 0x000eae0000004200 */
[C---:B------:R-:W-:Y:S01]  /*1700*/  HMMA.16816.F32.BF16 R24, R56.reuse, R26, R32 ;  /* 0x0000001a3818723c */ /* 0x040fe20000041820 */
[----:B------:R-:W3:Y:S07]  /*1710*/  LDSM.16.MT88.4 R32, [R111+0x10000] ;  /* 0x010000006f20783b */ /* 0x000eee0000004200 */
[C---:B------:R-:W-:Y:S01]  /*1720*/  HMMA.16816.F32.BF16 R80, R56.reuse, R82, R20 ;  /* 0x000000523850723c */ /* 0x040fe20000041814 */
[----:B------:R-:W4:Y:S07]  /*1730*/  LDSM.16.MT88.4 R20, [R110+0x10000] ;  /* 0x010000006e14783b */ /* 0x000f2e0000004200 */
[----:B------:R-:W-:Y:S01]  /*1740*/  HMMA.16816.F32.BF16 R16, R56, R18, R68 ;  /* 0x000000123810723c */ /* 0x000fe20000041844 */
[----:B------:R-:W4:Y:S06]  /*1750*/  LDSM.16.M88.4 R56, [R108] ;  /* 0x000000006c38783b */ /* 0x000f2c0000000200 */
[----:B------:R-:W-:Y:S01]  /*1760*/  LOP3.LUT R69, R76, R85, RZ, 0x3c, !PT ;  /* 0x000000554c457212 */ /* 0x000fe200078e3cff */
[----:B-1----:R-:W-:Y:S04]  /*1770*/  HMMA.16816.F32.BF16 R92, R64, R52, R92 ;  /* 0x00000034405c723c */ /* 0x002fe8000004185c */
[----:B------:R-:W-:-:S04]  /*1780*/  IMAD.IADD R69, R14, 0x1, R69 ;  /* 0x000000010e457824 */ /* 0x000fc800078e0245 */
[----:B------:R-:W-:Y:S01]  /*1790*/  IMAD.SHL.U32 R107, R69, 0x2, RZ ;  /* 0x00000002456b7824 */ /* 0x000fe200078e00ff */
[----:B------:R-:W-:Y:S04]  /*17a0*/  HMMA.16816.F32.BF16 R28, R60, R52, R28 ;  /* 0x000000343c1c723c */ /* 0x000fe8000004181c */
[----:B------:R-:W1:Y:S04]  /*17b0*/  LDSM.16.M88.4 R68, [R107+0x2000] ;  /* 0x002000006b44783b */ /* 0x000e680000000200 */
[C---:B--2---:R-:W-:Y:S08]  /*17c0*/  HMMA.16816.F32.BF16 R36, R64.reuse, R44, R36 ;  /* 0x0000002c4024723c */ /* 0x044ff00000041824 */
[C---:B---3--:R-:W-:Y:S08]  /*17d0*/  HMMA.16816.F32.BF16 R48, R64.reuse, R32, R48 ;  /* 0x000000204030723c */ /* 0x048ff00000041830 */
[----:B----4-:R-:W-:Y:S08]  /*17e0*/  HMMA.16816.F32.BF16 R40, R64, R20, R40 ;  /* 0x000000144028723c */ /* 0x010ff00000041828 */
[C---:B------:R-:W-:Y:S08]  /*17f0*/  HMMA.16816.F32.BF16 R24, R60.reuse, R44, R24 ;  /* 0x0000002c3c18723c */ /* 0x040ff00000041818 */
[C---:B------:R-:W-:Y:S08]  /*1800*/  HMMA.16816.F32.BF16 R80, R60.reuse, R32, R80 ;  /* 0x000000203c50723c */ /* 0x040ff00000041850 */
[----:B------:R-:W-:Y:S07]  /*1810*/  HMMA.16816.F32.BF16 R60, R60, R20, R16 ;  /* 0x000000143c3c723c */ /* 0x000fee0000041810 */
[----:B------:R-:W-:Y:S01]  /*1820*/  LOP3.LUT R21, R85, 0x40, R74, 0x1e, !PT ;  /* 0x0000004055157812 */ /* 0x000fe200078e1e4a */
[----:B------:R-:W-:Y:S01]  /*1830*/  IMAD.IADD R19, R75, 0x1, R72 ;  /* 0x000000014b137824 */ /* 0x000fe200078e0248 */
[----:B------:R-:W-:Y:S01]  /*1840*/  HMMA.16816.F32.BF16 R92, R56, R54, R92 ;  /* 0x00000036385c723c */ /* 0x000fe2000004185c */
[----:B------:R-:W-:Y:S01]  /*1850*/  IMAD.IADD R17, R72, 0x1, R13 ;  /* 0x0000000148117824 */ /* 0x000fe200078e020d */
[----:B------:R-:W-:Y:S01]  /*1860*/  LOP3.LUT R106, R21, R14, RZ, 0xfc, !PT ;  /* 0x0000000e156a7212 */ /* 0x000fe200078efcff */
[----:B------:R-:W-:Y:S01]  /*1870*/  IMAD.IADD R105, R14, 0x1, R21 ;  /* 0x000000010e697824 */ /* 0x000fe200078e0215 */
[----:B------:R-:W-:Y:S01]  /*1880*/  LOP3.LUT R13, R15, 0x50, RZ, 0xfc, !PT ;  /* 0x000000500f0d7812 */ /* 0x000fe200078efcff */
[----:B------:R-:W-:-:S02]  /*1890*/  IMAD.SHL.U32 R19, R19, 0x2, RZ ;  /* 0x0000000213137824 */ /* 0x000fc400078e00ff */
[----:B------:R-:W-:Y:S01]  /*18a0*/  IMAD.SHL.U32 R106, R106, 0x2, RZ ;  /* 0x000000026a6a7824 */ /* 0x000fe200078e00ff */
[----:B-1----:R-:W-:Y:S01]  /*18b0*/  HMMA.16816.F32.BF16 R52, R68, R54, R28 ;  /* 0x000000364434723c */ /* 0x002fe2000004181c */
[----:B------:R-:W-:Y:S01]  /*18c0*/  IMAD.SHL.U32 R105, R105, 0x2, RZ ;  /* 0x0000000269697824 */ /* 0x000fe200078e00ff */
[----:B------:R-:W-:Y:S01]  /*18d0*/  LDSM.16.MT88.4 R76, [R19+0x12000] ;  /* 0x01200000134c783b */ /* 0x000fe20000004200 */
[C---:B------:R-:W-:Y:S01]  /*18e0*/  IMAD.IADD R18, R72.reuse, 0x1, R73 ;  /* 0x0000000148127824 */ /* 0x040fe200078e0249 */
[----:B------:R-:W-:Y:S01]  /*18f0*/  LOP3.LUT R13, R13, 0x10, R12, 0x78, !PT ;  /* 0x000000100d0d7812 */ /* 0x000fe200078e780c */
[----:B------:R-:W-:Y:S01]  /*1900*/  IMAD.IADD R16, R72, 0x1, R10 ;  /* 0x0000000148107824 */ /* 0x000fe200078e020a */
[----:B------:R-:W1:Y:S01]  /*1910*/  LDSM.16.M88.4 R64, [R106] ;  /* 0x000000006a40783b */ /* 0x000e620000000200 */
[----:B------:R-:W-:Y:S01]  /*1920*/  IMAD.SHL.U32 R18, R18, 0x2, RZ ;  /* 0x0000000212127824 */ /* 0x000fe200078e00ff */
[----:B------:R-:W-:Y:S01]  /*1930*/  HMMA.16816.F32.BF16 R36, R56, R46, R36 ;  /* 0x0000002e3824723c */ /* 0x000fe20000041824 */
[----:B------:R-:W-:Y:S01]  /*1940*/  IMAD.SHL.U32 R17, R17, 0x2, RZ ;  /* 0x0000000211117824 */ /* 0x000fe200078e00ff */
[----:B------:R-:W2:Y:S01]  /*1950*/  LDSM.16.M88.4 R28, [R105+0x2000] ;  /* 0x00200000691c783b */ /* 0x000ea20000000200 */
[----:B------:R-:W-:Y:S01]  /*1960*/  IMAD.SHL.U32 R16, R16, 0x2, RZ ;  /* 0x0000000210107824 */ /* 0x000fe200078e00ff */
[----:B------:R-:W-:-:S02]  /*1970*/  LOP3.LUT R10, R13, 0x20, R12, 0xf8, !PT ;  /* 0x000000200d0a7812 */ /* 0x000fc400078ef80c */
[----:B------:R-:W3:Y:S02]  /*1980*/  LDSM.16.MT88.4 R72, [R18+0x12000] ;  /* 0x012000001248783b */ /* 0x000ee40000004200 */
[----:B------:R-:W-:Y:S01]  /*1990*/  HMMA.16816.F32.BF16 R48, R56, R34, R48 ;  /* 0x000000223830723c */ /* 0x000fe20000041830 */
[----:B------:R-:W-:-:S04]  /*19a0*/  LOP3.LUT R13, R10, R85, RZ, 0x3c, !PT ;  /* 0x000000550a0d7212 */ /* 0x000fc800078e3cff */
[----:B------:R-:W-:Y:S01]  /*19b0*/  LOP3.LUT R10, R13, R14, RZ, 0xfc, !PT ;  /* 0x0000000e0d0a7212 */ /* 0x000fe200078efcff */
[----:B------:R-:W-:Y:S02]  /*19c0*/  IMAD.IADD R13, R14, 0x1, R13 ;  /* 0x000000010e0d7824 */ /* 0x000fe400078e020d */
[----:B------:R-:W-:Y:S01]  /*19d0*/  HMMA.16816.F32.BF16 R56, R56, R22, R40 ;  /* 0x000000163838723c */ /* 0x000fe20000041828 */
[----:B------:R-:W4:Y:S01]  /*19e0*/  LDSM.16.MT88.4 R40, [R17+0x12000] ;  /* 0x012000001128783b */ /* 0x000f220000004200 */
[----:B------:R-:W-:Y:S02]  /*19f0*/  IMAD.SHL.U32 R10, R10, 0x2, RZ ;  /* 0x000000020a0a7824 */ /* 0x000fe400078e00ff */
[----:B------:R-:W-:-:S03]  /*1a00*/  IMAD.SHL.U32 R13, R13, 0x2, RZ ;  /* 0x000000020d0d7824 */ /* 0x000fc600078e00ff */
[----:B------:R-:W-:Y:S01]  /*1a10*/  LDSM.16.M88.4 R88, [R10] ;  /* 0x000000000a58783b */ /* 0x000fe20000000200 */
[C---:B------:R-:W-:Y:S03]  /*1a20*/  HMMA.16816.F32.BF16 R44, R68.reuse, R46, R24 ;  /* 0x0000002e442c723c */ /* 0x040fe60000041818 */
[----:B------:R-:W4:Y:S05]  /*1a30*/  LDSM.16.MT88.4 R24, [R16+0x12000] ;  /* 0x012000001018783b */ /* 0x000f2a0000004200 */
[C---:B------:R-:W-:Y:S01]  /*1a40*/  HMMA.16816.F32.BF16 R60, R68.reuse, R22, R60 ;  /* 0x00000016443c723c */ /* 0x040fe2000004183c */
[----:B------:R-:W4:Y:S07]  /*1a50*/  LDSM.16.M88.4 R20, [R13+0x2000] ;  /* 0x002000000d14783b */ /* 0x000f2e0000000200 */
[----:B------:R-:W-:Y:S01]  /*1a60*/  HMMA.16816.F32.BF16 R32, R68, R34, R80 ;  /* 0x000000224420723c */ /* 0x000fe20000041850 */
[----:B------:R-:W-:Y:S06]  /*1a70*/  LDSM.16.MT88.4 R68, [R19+0x13000] ;  /* 0x013000001344783b */ /* 0x000fec0000004200 */
[----:B------:R-:W-:Y:S01]  /*1a80*/  IADD3 R82, P2, R134, 0x400000, RZ ;  /* 0x0040000086527810 */ /* 0x000fe20007f5e0ff */
[----:B-1----:R-:W-:Y:S01]  /*1a90*/  HMMA.16816.F32.BF16 R92, R64, R76, R92 ;  /* 0x0000004c405c723c */ /* 0x002fe2000004185c */
[----:B------:R-:W-:-:S03]  /*1aa0*/  IADD3 R80, P1, R136, 0x400000, RZ ;  /* 0x0040000088507810 */ /* 0x000fc60007f3e0ff */
[----:B------:R-:W-:Y:S02]  /*1ab0*/  IMAD.X R83, RZ, RZ, R135, P2 ;  /* 0x000000ffff537224 */ /* 0x000fe400010e0687 */
[----:B------:R-:W-:Y:S02]  /*1ac0*/  IMAD.X R81, RZ, RZ, R137, P1 ;  /* 0x000000ffff517224 */ /* 0x000fe400008e0689 */
[----:B--2---:R-:W-:Y:S08]  /*1ad0*/  HMMA.16816.F32.BF16 R52, R28, R76, R52 ;  /* 0x0000004c1c34723c */ /* 0x004ff00000041834 */
[C---:B---3--:R-:W-:Y:S08]  /*1ae0*/  HMMA.16816.F32.BF16 R36, R64.reuse, R72, R36 ;  /* 0x000000484024723c */ /* 0x048ff00000041824 */
[----:B----4-:R-:W-:Y:S08]  /*1af0*/  HMMA.16816.F32.BF16 R48, R64, R40, R48 ;  /* 0x000000284030723c */ /* 0x010ff00000041830 */
[C---:B------:R-:W-:Y:S08]  /*1b00*/  HMMA.16816.F32.BF16 R44, R28.reuse, R72, R44 ;  /* 0x000000481c2c723c */ /* 0x040ff0000004182c */
[----:B------:R-:W-:Y:S07]  /*1b10*/  HMMA.16816.F32.BF16 R32, R28, R40, R32 ;  /* 0x000000281c20723c */ /* 0x000fee0000041820 */
[----:B------:R-:W-:Y:S01]  /*1b20*/  LOP3.LUT R40, R87, R14, RZ, 0xfc, !PT ;  /* 0x0000000e57287212 */ /* 0x000fe200078efcff */
[-C--:B------:R-:W-:Y:S07]  /*1b30*/  HMMA.16816.F32.BF16 R56, R64, R24.reuse, R56 ;  /* 0x000000184038723c */ /* 0x080fee0000041838 */
[----:B------:R-:W-:Y:S01]  /*1b40*/  IADD3 R64, P0, R140, 0x400000, RZ ;  /* 0x004000008c407810 */ /* 0x000fe20007f1e0ff */
[----:B------:R-:W-:Y:S01]  /*1b50*/  HMMA.16816.F32.BF16 R28, R28, R24, R60 ;  /* 0x000000181c1c723c */ /* 0x000fe2000004183c */
[----:B------:R-:W-:Y:S01]  /*1b60*/  IADD3 R140, P3, R132, 0x400000, RZ ;  /* 0x00400000848c7810 */ /* 0x000fe20007f7e0ff */
[----:B------:R-:W-:Y:S02]  /*1b70*/  LDSM.16.MT88.4 R60, [R18+0x13000] ;  /* 0x01300000123c783b */ /* 0x000fe40000004200 */
[----:B------:R-:W-:Y:S01]  /*1b80*/  IMAD.X R65, RZ, RZ, R141, P0 ;  /* 0x000000ffff417224 */ /* 0x000fe200000e068d */
[----:B------:R-:W-:Y:S01]  /*1b90*/  IADD3 R66, P0, R138, 0x400000, RZ ;  /* 0x004000008a427810 */ /* 0x000fe20007f1e0ff */
[----:B------:R-:W-:Y:S01]  /*1ba0*/  IMAD.X R141, RZ, RZ, R133, P3 ;  /* 0x000000ffff8d7224 */ /* 0x000fe200018e0685 */
[----:B------:R-:W-:Y:S01]  /*1bb0*/  LOP3.LUT R24, R85, 0x30, R12, 0xf8, !PT ;  /* 0x0000003055187812 */ /* 0x000fe200078ef80c */
[----:B------:R-:W-:Y:S01]  /*1bc0*/  HMMA.16816.F32.BF16 R92, R88, R78, R92 ;  /* 0x0000004e585c723c */ /* 0x000fe2000004185c */
[----:B------:R-:W-:-:S02]  /*1bd0*/  IMAD R85, R98, 0x200, R9 ;  /* 0x0000020062557824 */ /* 0x000fc400078e0209 */
[----:B------:R-:W-:Y:S01]  /*1be0*/  LOP3.LUT R41, R24, 0x70, R15, 0x1e, !PT ;  /* 0x0000007018297812 */ /* 0x000fe200078e1e0f */
[----:B------:R-:W-:Y:S02]  /*1bf0*/  IMAD.IADD R15, R14, 0x1, R87 ;  /* 0x000000010e0f7824 */ /* 0x000fe400078e0257 */
[----:B------:R-:W-:Y:S01]  /*1c00*/  IMAD R87, R100, 0x200, R9 ;  /* 0x0000020064577824 */ /* 0x000fe200078e0209 */
[----:B------:R-:W-:Y:S01]  /*1c10*/  LOP3.LUT R25, R41, R14, RZ, 0xfc, !PT ;  /* 0x0000000e29197212 */ /* 0x000fe200078efcff */
[----:B------:R-:W-:Y:S01]  /*1c20*/  IMAD.IADD R24, R14, 0x1, R41 ;  /* 0x000000010e187824 */ /* 0x000fe200078e0229 */
[----:B------:R-:W-:Y:S01]  /*1c30*/  HMMA.16816.F32.BF16 R76, R20, R78, R52 ;  /* 0x0000004e144c723c */ /* 0x000fe20000041834 */
[----:B------:R-:W-:Y:S02]  /*1c40*/  IMAD R41, R102, 0x200, R9 ;  /* 0x0000020066297824 */ /* 0x000fe400078e0209 */
[----:B------:R-:W-:Y:S02]  /*1c50*/  IMAD.SHL.U32 R14, R40, 0x2, RZ ;  /* 0x00000002280e7824 */ /* 0x000fe400078e00ff */
[----:B------:R-:W-:-:S02]  /*1c60*/  IMAD.IADD R131, R8, 0x1, R41 ;  /* 0x0000000108837824 */ /* 0x000fc400078e0229 */
[--C-:B------:R-:W-:Y:S01]  /*1c70*/  IMAD R55, R126, 0x200, R9.reuse ;  /* 0x000002007e377824 */ /* 0x100fe200078e0209 */
[C---:B------:R-:W-:Y:S01]  /*1c80*/  HMMA.16816.F32.BF16 R36, R88.reuse, R74, R36 ;  /* 0x0000004a5824723c */ /* 0x040fe20000041824 */
[--C-:B------:R-:W-:Y:S02]  /*1c90*/  IMAD R53, R124, 0x200, R9.reuse ;  /* 0x000002007c357824 */ /* 0x100fe400078e0209 */
[----:B------:R-:W-:Y:S02]  /*1ca0*/  IMAD R9, R128, 0x200, R9 ;  /* 0x0000020080097824 */ /* 0x000fe400078e0209 */
[C---:B------:R-:W-:Y:S02]  /*1cb0*/  IMAD.IADD R55, R8.reuse, 0x1, R55 ;  /* 0x0000000108377824 */ /* 0x040fe400078e0237 */
[C---:B------:R-:W-:Y:S01]  /*1cc0*/  IMAD.IADD R9, R8.reuse, 0x1, R9 ;  /* 0x0000000108097824 */ /* 0x040fe200078e0209 */
[----:B------:R-:W-:Y:S01]  /*1cd0*/  HMMA.16816.F32.BF16 R48, R88, R42, R48 ;  /* 0x0000002a5830723c */ /* 0x000fe20000041830 */
[----:B------:R-:W-:-:S02]  /*1ce0*/  IMAD.IADD R53, R8, 0x1, R53 ;  /* 0x0000000108357824 */ /* 0x000fc400078e0235 */
[C---:B------:R-:W-:Y:S02]  /*1cf0*/  IMAD.IADD R87, R8.reuse, 0x1, R87 ;  /* 0x0000000108577824 */ /* 0x040fe400078e0257 */
[----:B------:R-:W-:Y:S02]  /*1d00*/  IMAD.IADD R85, R8, 0x1, R85 ;  /* 0x0000000108557824 */ /* 0x000fe400078e0255 */
[----:B------:R-:W-:Y:S01]  /*1d10*/  IMAD.WIDE R128, R9, R0, c[0x2][0x8] ;  /* 0x0080020009807625 */ /* 0x000fe200078e0200 */
[----:B------:R-:W-:Y:S01]  /*1d20*/  HMMA.16816.F32.BF16 R72, R20, R74, R44 ;  /* 0x0000004a1448723c */ /* 0x000fe2000004182c */
[----:B------:R-:W-:Y:S02]  /*1d30*/  LDSM.16.MT88.4 R44, [R17+0x13000] ;  /* 0x01300000112c783b */ /* 0x000fe40000004200 */
[----:B------:R-:W-:Y:S02]  /*1d40*/  IMAD.SHL.U32 R15, R15, 0x2, RZ ;  /* 0x000000020f0f7824 */ /* 0x000fe400078e00ff */
[----:B------:R-:W-:-:S02]  /*1d50*/  IMAD.SHL.U32 R9, R25, 0x2, RZ ;  /* 0x0000000219097824 */ /* 0x000fc400078e00ff */
[----:B------:R-:W-:Y:S01]  /*1d60*/  IMAD.SHL.U32 R8, R24, 0x2, RZ ;  /* 0x0000000218087824 */ /* 0x000fe200078e00ff */
[----:B------:R-:W-:Y:S01]  /*1d70*/  HMMA.16816.F32.BF16 R40, R20, R42, R32 ;  /* 0x0000002a1428723c */ /* 0x000fe20000041820 */
[----:B------:R-:W-:-:S03]  /*1d80*/  IMAD.WIDE R134, R55, R0, c[0x2][0x8] ;  /* 0x0080020037867625 */ /* 0x000fc600078e0200 */
[----:B------:R-:W-:Y:S01]  /*1d90*/  LDSM.16.M88.4 R32, [R8+0x2000] ;  /* 0x002000000820783b */ /* 0x000fe20000000200 */
[-C--:B------:R-:W-:Y:S01]  /*1da0*/  IMAD.WIDE R132, R53, R0.reuse, c[0x2][0x8] ;  /* 0x0080020035847625 */ /* 0x080fe200078e0200 */
[----:B------:R-:W-:Y:S02]  /*1db0*/  IADD3 R98, P1, R134, c[0x0][0x160], RZ ;  /* 0x0000580086627a10 */ /* 0x000fe40007f3e0ff */
[----:B------:R-:W-:Y:S01]  /*1dc0*/  HMMA.16816.F32.BF16 R88, R88, R26, R56 ;  /* 0x0000001a5858723c */ /* 0x000fe20000041838 */
[----:B------:R-:W1:Y:S01]  /*1dd0*/  LDSM.16.M88.4 R56, [R14] ;  /* 0x000000000e38783b */ /* 0x000e620000000200 */
[----:B------:R-:W-:Y:S01]  /*1de0*/  IMAD.X R67, RZ, RZ, R139, P0 ;  /* 0x000000ffff437224 */ /* 0x000fe200000e068b */
[----:B------:R-:W-:Y:S01]  /*1df0*/  IADD3 R144, P0, R128, c[0x0][0x160], RZ ;  /* 0x0000580080907a10 */ /* 0x000fe20007f1e0ff */
[----:B------:R-:W-:Y:S01]  /*1e00*/  IMAD.WIDE R136, R87, R0, c[0x2][0x8] ;  /* 0x0080020057887625 */ /* 0x000fe200078e0200 */
[----:B------:R-:W-:Y:S01]  /*1e10*/  LDSM.16.M88.4 R52, [R15+0x2000] ;  /* 0x002000000f34783b */ /* 0x000fe20000000200 */
[----:B------:R-:W-:-:S02]  /*1e20*/  IADD3.X R99, R135, c[0x0][0x164], RZ, P1, !PT ;  /* 0x0000590087637a10 */ /* 0x000fc40000ffe4ff */
[----:B------:R-:W-:Y:S01]  /*1e30*/  HMMA.16816.F32.BF16 R20, R20, R26, R28 ;  /* 0x0000001a1414723c */ /* 0x000fe2000004181c */
[----:B------:R-:W2:Y:S01]  /*1e40*/  LDSM.16.MT88.4 R28, [R16+0x13000] ;  /* 0x01300000101c783b */ /* 0x000ea20000004200 */
[----:B------:R-:W-:Y:S01]  /*1e50*/  IADD3.X R145, R129, c[0x0][0x164], RZ, P0, !PT ;  /* 0x0000590081917a10 */ /* 0x000fe200007fe4ff */
[-C--:B------:R-:W-:Y:S01]  /*1e60*/  IMAD.WIDE R138, R85, R0.reuse, c[0x2][0x8] ;  /* 0x00800200558a7625 */ /* 0x080fe200078e0200 */
[----:B------:R-:W-:Y:S01]  /*1e70*/  IADD3 R96, P0, R132, c[0x0][0x160], RZ ;  /* 0x0000580084607a10 */ /* 0x000fe20007f1e0ff */
[----:B------:R-:W3:Y:S02]  /*1e80*/  LDSM.16.M88.4 R24, [R9] ;  /* 0x000000000918783b */ /* 0x000ee40000000200 */
[----:B------:R-:W-:Y:S01]  /*1e90*/  IMAD.WIDE R130, R131, R0, c[0x2][0x8] ;  /* 0x0080020083827625 */ /* 0x000fe200078e0200 */
[----:B------:R-:W-:Y:S01]  /*1ea0*/  IADD3.X R97, R133, c[0x0][0x164], RZ, P0, !PT ;  /* 0x0000590085617a10 */ /* 0x000fe200007fe4ff */
[----:B------:R-:W-:Y:S01]  /*1eb0*/  BAR.SYNC.DEFER_BLOCKING 0x0 ;  /* 0x0000000000007b1d */ /* 0x000fe20000010000 */
[----:B------:R-:W-:Y:S01]  /*1ec0*/  IADD3 R142, P0, R136, c[0x0][0x160], RZ ;  /* 0x00005800888e7a10 */ /* 0x000fe20007f1e0ff */
[----:B------:R-:W-:Y:S01]  /*1ed0*/  IMAD R85, R5, 0x1000, R84 ;  /* 0x0000100005557824 */ /* 0x000fe200078e0254 */
[----:B------:R-:W-:-:S02]  /*1ee0*/  IADD3 R86, P1, R130, c[0x0][0x160], RZ ;  /* 0x0000580082567a10 */ /* 0x000fc40007f3e0ff */
[----:B------:R-:W-:Y:S01]  /*1ef0*/  IADD3.X R143, R137, c[0x0][0x164], RZ, P0, !PT ;  /* 0x00005900898f7a10 */ /* 0x000fe200007fe4ff */
[----:B------:R-:W-:Y:S01]  /*1f00*/  IMAD R85, R4, 0x40, R85 ;  /* 0x0000004004557824 */ /* 0x000fe200078e0255 */
[----:B------:R-:W-:Y:S02]  /*1f10*/  IADD3.X R87, R131, c[0x0][0x164], RZ, P1, !PT ;  /* 0x0000590083577a10 */ /* 0x000fe40000ffe4ff */
[----:B------:R-:W-:Y:S02]  /*1f20*/  IADD3 R154, P0, R138, c[0x0][0x160], RZ ;  /* 0x000058008a9a7a10 */ /* 0x000fe40007f1e0ff */
[C---:B------:R-:W-:Y:S02]  /*1f30*/  IADD3 R151, R85.reuse, 0x10000, RZ ;  /* 0x0001000055977810 */ /* 0x040fe40007ffe0ff */
[----:B------:R-:W-:Y:S02]  /*1f40*/  IADD3 R147, R85, 0x20000, RZ ;  /* 0x0002000055937810 */ /* 0x000fe40007ffe0ff */
[----:B------:R-:W-:Y:S01]  /*1f50*/  IADD3.X R155, R139, c[0x0][0x164], RZ, P0, !PT ;  /* 0x000059008b9b7a10 */ /* 0x000fe200007fe4ff */
[----:B------:R-:W-:-:S04]  /*1f60*/  IMAD.WIDE R150, R151, R0, c[0x2][0x0] ;  /* 0x0080000097967625 */ /* 0x000fc800078e0200 */
[----:B------:R-:W-:Y:S01]  /*1f70*/  IMAD.WIDE R146, R147, R0, c[0x2][0x0] ;  /* 0x0080000093927625 */ /* 0x000fe200078e0200 */
[----:B------:R-:W-:Y:S01]  /*1f80*/  @!PT LDS RZ, [RZ] ;  /* 0x00000000fffff984 */ /* 0x000fe20000000800 */
[----:B------:R-:W-:Y:S01]  /*1f90*/  @!PT LDS RZ, [RZ] ;  /* 0x00000000fffff984 */ /* 0x000fe20000000800 */
[----:B------:R-:W-:Y:S01]  /*1fa0*/  @!PT LDS RZ, [RZ] ;  /* 0x00000000fffff984 */ /* 0x000fe20000000800 */
[----:B------:R4:W-:Y:S01]  /*1fb0*/  LDGSTS.E.BYPASS.128 [R6], [R144.64], !PT ;  /* 0x0000000090067fae */ /* 0x0009e2000f901c48 */
[C---:B-1----:R-:W-:Y:S03]  /*1fc0*/  HMMA.16816.F32.BF16 R92, R56.reuse, R68, R92 ;  /* 0x00000044385c723c */ /* 0x042fe6000004185c */
[----:B------:R1:W-:Y:S04]  /*1fd0*/  LDGSTS.E.BYPASS.128 [R6+0x800], [R98.64], !PT ;  /* 0x0080000062067fae */ /* 0x0003e8000f901c48 */
[----:B------:R1:W-:Y:S01]  /*1fe0*/  LDGSTS.E.BYPASS.128 [R6+0x1000], [R96.64], !PT ;  /* 0x0100000060067fae */ /* 0x0003e2000f901c48 */
[----:B------:R-:W-:Y:S01]  /*1ff0*/  HMMA.16816.F32.BF16 R36, R56, R60, R36 ;  /* 0x0000003c3824723c */ /* 0x000fe20000041824 */
[----:B----4-:R-:W-:-:S02]  /*2000*/  IADD3 R145, R85, 0x30000, RZ ;  /* 0x0003000055917810 */ /* 0x010fc40007ffe0ff */
[----:B------:R4:W-:Y:S03]  /*2010*/  LDGSTS.E.BYPASS.128 [R6+0x1800], [R86.64], !PT ;  /* 0x0180000056067fae */ /* 0x0009e6000f901c48 */
[----:B------:R-:W-:Y:S02]  /*2020*/  IMAD.WIDE R144, R145, R0, c[0x2][0x0] ;  /* 0x0080000091907625 */ /* 0x000fe400078e0200 */
[----:B------:R-:W-:Y:S01]  /*2030*/  HMMA.16816.F32.BF16 R48, R56, R44, R48 ;  /* 0x0000002c3830723c */ /* 0x000fe20000041830 */
[----:B------:R3:W-:Y:S01]  /*2040*/  LDGSTS.E.BYPASS.128 [R6+0x2000], [R142.64], !PT ;  /* 0x020000008e067fae */ /* 0x0007e2000f901c48 */
[----:B-1----:R-:W-:-:S03]  /*2050*/  IADD3 R96, P0, R148, c[0x0][0x160], RZ ;  /* 0x0000580094607a10 */ /* 0x002fc60007f1e0ff */
[----:B------:R1:W-:Y:S01]  /*2060*/  LDGSTS.E.BYPASS.128 [R6+0x2800], [R154.64], !PT ;  /* 0x028000009a067fae */ /* 0x0003e2000f901c48 */
[----:B------:R-:W-:Y:S02]  /*2070*/  IADD3.X R97, R149, c[0x0][0x164], RZ, P0, !PT ;  /* 0x0000590095617a10 */ /* 0x000fe400007fe4ff */
[----:B----4-:R-:W-:Y:S01]  /*2080*/  IADD3 R86, P1, R152, c[0x0][0x160], RZ ;  /* 0x0000580098567a10 */ /* 0x010fe20007f3e0ff */
[----:B--2---:R-:W-:Y:S01]  /*2090*/  HMMA.16816.F32.BF16 R88, R56, R28, R88 ;  /* 0x0000001c3858723c */ /* 0x004fe20000041858 */
[----:B------:R-:W-:Y:S01]  /*20a0*/  IADD3 R84, P0, R150, c[0x0][0x168], RZ ;  /* 0x00005a0096547a10 */ /* 0x000fe20007f1e0ff */
[----:B------:R2:W-:Y:S01]  /*20b0*/  LDGSTS.E.BYPASS.128 [R6+0x3000], [R96.64], !PT ;  /* 0x0300000060067fae */ /* 0x0005e2000f901c48 */
[----:B------:R-:W-:Y:S02]  /*20c0*/  IADD3.X R87, R153, c[0x0][0x164], RZ, P1, !PT ;  /* 0x0000590099577a10 */ /* 0x000fe40000ffe4ff */
[----:B------:R-:W-:Y:S02]  /*20d0*/  IADD3.X R85, R151, c[0x0][0x16c], RZ, P0, !PT ;  /* 0x00005b0097557a10 */ /* 0x000fe400007fe4ff */
[----:B------:R-:W-:Y:S01]  /*20e0*/  IADD3 R58, P1, R146, c[0x0][0x168], RZ ;  /* 0x00005a00923a7a10 */ /* 0x000fe20007f3e0ff */
[----:B------:R4:W-:Y:S01]  /*20f0*/  LDGSTS.E.BYPASS.128 [R6+0x3800], [R86.64], !PT ;  /* 0x0380000056067fae */ /* 0x0009e2000f901c48 */
[----:B------:R-:W-:Y:S01]  /*2100*/  IADD3 R56, P2, R144, c[0x0][0x168], RZ ;  /* 0x00005a0090387a10 */ /* 0x000fe20007f5e0ff */
[----:B------:R-:W-:Y:S01]  /*2110*/  HMMA.16816.F32.BF16 R76, R52, R68, R76 ;  /* 0x00000044344c723c */ /* 0x000fe2000004184c */
[----:B------:R-:W-:Y:S01]  /*2120*/  IADD3.X R59, R147, c[0x0][0x16c], RZ, P1, !PT ;  /* 0x00005b00933b7a10 */ /* 0x000fe20000ffe4ff */
[----:B------:R-:W0:Y:S01]  /*2130*/  LDGDEPBAR ;  /* 0x00000000000079af */ /* 0x000e220000000000 */
[----:B------:R-:W-:-:S02]  /*2140*/  IADD3.X R57, R145, c[0x0][0x16c], RZ, P2, !PT ;  /* 0x00005b0091397a10 */ /* 0x000fc400017fe4ff */
[----:B------:R-:W-:Y:S01]  /*2150*/  IADD3 R128, P0, R128, UR4, RZ ;  /* 0x0000000480807c10 */ /* 0x000fe2000ff1e0ff */
[----:B------:R1:W-:Y:S01]  /*2160*/  LDGSTS.E.BYPASS.128 [R11+0x10000], [R64.64], !PT ;  /* 0x10000000400b7fae */ /* 0x0003e2000f901c48 */
[----:B------:R-:W-:Y:S01]  /*2170*/  IADD3 R130, P2, R130, UR4, RZ ;  /* 0x0000000482827c10 */ /* 0x000fe2000ff5e0ff */
[C---:B------:R-:W-:Y:S01]  /*2180*/  HMMA.16816.F32.BF16 R72, R52.reuse, R60, R72 ;  /* 0x0000003c3448723c */ /* 0x040fe20000041848 */
[----:B------:R-:W-:Y:S01]  /*2190*/  IADD3.X R129, R129, UR5, RZ, P0, !PT ;  /* 0x0000000581817c10 */ /* 0x000fe200087fe4ff */
[----:B------:R4:W-:Y:S01]  /*21a0*/  LDGSTS.E.BYPASS.128 [R11+0x10800], [R84.64], !PT ;  /* 0x10800000540b7fae */ /* 0x0009e2000f901c48 */
[----:B------:R-:W-:Y:S02]  /*21b0*/  IADD3 R134, P0, R134, UR4, RZ ;  /* 0x0000000486867c10 */ /* 0x000fe4000ff1e0ff */
[----:B------:R-:W-:Y:S01]  /*21c0*/  IADD3.X R131, R131, UR5, RZ, P2, !PT ;  /* 0x0000000583837c10 */ /* 0x000fe200097fe4ff */
[----:B------:R1:W-:Y:S01]  /*21d0*/  LDGSTS.E.BYPASS.128 [R11+0x11000], [R58.64], !PT ;  /* 0x110000003a0b7fae */ /* 0x0003e2000f901c48 */
[----:B------:R-:W-:Y:S01]  /*21e0*/  IADD3.X R135, R135, UR5, RZ, P0, !PT ;  /* 0x0000000587877c10 */ /* 0x000fe200087fe4ff */
[----:B------:R-:W-:Y:S01]  /*21f0*/  HMMA.16816.F32.BF16 R40, R52, R44, R40 ;  /* 0x0000002c3428723c */ /* 0x000fe20000041828 */
[----:B---3--:R-:W-:Y:S01]  /*2200*/  IADD3 R142, P0, R136, UR4, RZ ;  /* 0x00000004888e7c10 */ /* 0x008fe2000ff1e0ff */
[----:B------:R3:W-:Y:S01]  /*2210*/  LDGSTS.E.BYPASS.128 [R11+0x11800], [R56.64], !PT ;  /* 0x11800000380b7fae */ /* 0x0007e2000f901c48 */
[----:B------:R-:W-:-:S02]  /*2220*/  IADD3 R136, P3, R152, UR4, RZ ;  /* 0x0000000498887c10 */ /* 0x000fc4000ff7e0ff */
[----:B------:R-:W-:Y:S01]  /*2230*/  IADD3.X R143, R137, UR5, RZ, P0, !PT ;  /* 0x00000005898f7c10 */ /* 0x000fe200087fe4ff */
[----:B------:R1:W-:Y:S01]  /*2240*/  LDGSTS.E.BYPASS.128 [R11+0x12000], [R66.64], !PT ;  /* 0x12000000420b7fae */ /* 0x0003e2000f901c48 */
[----:B------:R-:W-:Y:S01]  /*2250*/  IADD3.X R137, R153, UR5, RZ, P3, !PT ;  /* 0x0000000599897c10 */ /* 0x000fe20009ffe4ff */
[----:B------:R-:W-:Y:S02]  /*2260*/  HMMA.16816.F32.BF16 R20, R52, R28, R20 ;  /* 0x0000001c3414723c */ /* 0x000fe40000041814 */
[----:B------:R1:W-:Y:S04]  /*2270*/  LDGSTS.E.BYPASS.128 [R11+0x12800], [R80.64], !PT ;  /* 0x12800000500b7fae */ /* 0x0003e8000f901c48 */
[----:B------:R1:W-:Y:S02]  /*2280*/  LDGSTS.E.BYPASS.128 [R11+0x13000], [R82.64], !PT ;  /* 0x13000000520b7fae */ /* 0x0003e4000f901c48 */
[C---:B------:R-:W-:Y:S02]  /*2290*/  HMMA.16816.F32.BF16 R92, R24.reuse, R70, R92 ;  /* 0x00000046185c723c */ /* 0x040fe4000004185c */
[----:B------:R1:W-:Y:S04]  /*22a0*/  LDGSTS.E.BYPASS.128 [R11+0x13800], [R140.64], !PT ;  /* 0x138000008c0b7fae */ /* 0x0003e8000f901c48 */
[----:B------:R-:W0:Y:S02]  /*22b0*/  LDGDEPBAR ;  /* 0x00000000000079af */ /* 0x000e240000000000 */
[C---:B------:R-:W-:Y:S08]  /*22c0*/  HMMA.16816.F32.BF16 R36, R24.reuse, R62, R36 ;  /* 0x0000003e1824723c */ /* 0x040ff00000041824 */
[C---:B------:R-:W-:Y:S08]  /*22d0*/  HMMA.16816.F32.BF16 R48, R24.reuse, R46, R48 ;  /* 0x0000002e1830723c */ /* 0x040ff00000041830 */
[----:B------:R-:W-:Y:S01]  /*22e0*/  HMMA.16816.F32.BF16 R24, R24, R30, R88 ;  /* 0x0000001e1818723c */ /* 0x000fe20000041858 */
[----:B------:R-:W-:-:S04]  /*22f0*/  DEPBAR.LE SB0, 0x6 ;  /* 0x000081800000791a */ /* 0x000fc80000000000 */
[----:B------:R-:W-:Y:S03]  /*2300*/  BAR.SYNC.DEFER_BLOCKING 0x0 ;  /* 0x0000000000007b1d */ /* 0x000fe60000010000 */
[C---:B------:R-:W-:Y:S08]  /*2310*/  HMMA.16816.F32.BF16 R68, R32.reuse, R70, R76 ;  /* 0x000000462044723c */ /* 0x040ff0000004184c */
[C---:B------:R-:W-:Y:S08]  /*2320*/  HMMA.16816.F32.BF16 R60, R32.reuse, R62, R72 ;  /* 0x0000003e203c723c */ /* 0x040ff00000041848 */
[C---:B------:R-:W-:Y:S01]  /*2330*/  HMMA.16816.F32.BF16 R44, R32.reuse, R46, R40 ;  /* 0x0000002e202c723c */ /* 0x040fe20000041828 */
[----:B--2---:R-:W-:Y:S07]  /*2340*/  LDSM.16.M88.4 R96, [R122+0x4000] ;  /* 0x004000007a60783b */ /* 0x004fee0000000200 */
[----:B------:R-:W-:Y:S01]  /*2350*/  HMMA.16816.F32.BF16 R20, R32, R30, R20 ;  /* 0x0000001e2014723c */ /* 0x000fe20000041814 */
[----:B----4-:R-:W2:Y:S04]  /*2360*/  LDSM.16.MT88.4 R84, [R121+0x14000] ;  /* 0x014000007954783b */ /* 0x010ea80000004200 */
[----:B-1----:R-:W1:Y:S04]  /*2370*/  LDSM.16.MT88.4 R80, [R120+0x14000] ;  /* 0x014000007850783b */ /* 0x002e680000004200 */
[----:B------:R-:W4:Y:S04]  /*2380*/  LDSM.16.MT88.4 R64, [R119+0x14000] ;  /* 0x014000007740783b */ /* 0x000f280000004200 */
[----:B------:R-:W4:Y:S04]  /*2390*/  LDSM.16.MT88.4 R52, [R118+0x14000] ;  /* 0x014000007634783b */ /* 0x000f280000004200 */
[----:B---3--:R-:W3:Y:S04]  /*23a0*/  LDSM.16.M88.4 R56, [R117+0x6000] ;  /* 0x006000007538783b */ /* 0x008ee80000000200 */
[----:B------:R-:W3:Y:S04]  /*23b0*/  LDSM.16.M88.4 R28, [R116+0x4000] ;  /* 0x00400000741c783b */ /* 0x000ee80000000200 */
[----:B------:R-:W3:Y:S04]  /*23c0*/  LDSM.16.M88.4 R40, [R115+0x6000] ;  /* 0x006000007328783b */ /* 0x000ee80000000200 */
[----:B------:R-:W-:Y:S04]  /*23d0*/  LDSM.16.M88.4 R88, [R114+0x4000] ;  /* 0x004000007258783b */ /* 0x000fe80000000200 */
[----:B------:R-:W-:Y:S04]  /*23e0*/  LDSM.16.MT88.4 R72, [R111+0x14000] ;  /* 0x014000006f48783b */ /* 0x000fe80000004200 */
[----:B------:R-:W-:Y:S01]  /*23f0*/  LDSM.16.MT88.4 R32, [R110+0x14000] ;  /* 0x014000006e20783b */ /* 0x000fe20000004200 */
[C---:B--2---:R-:W-:Y:S03]  /*2400*/  HMMA.16816.F32.BF16 R92, R96.reuse, R84, R92 ;  /* 0x00000054605c723c */ /* 0x044fe6000004185c */
[----:B------:R-:W-:Y:S05]  /*2410*/  LDSM.16.M88.4 R76, [R109+0x6000] ;  /* 0x006000006d4c783b */ /* 0x000fea0000000200 */
[C---:B-1----:R-:W-:Y:S08]  /*2420*/  HMMA.16816.F32.BF16 R36, R96.reuse, R80, R36 ;  /* 0x000000506024723c */ /* 0x042ff00000041824 */
[C---:B----4-:R-:W-:Y:S08]  /*2430*/  HMMA.16816.F32.BF16 R48, R96.reuse, R64, R48 ;  /* 0x000000406030723c */ /* 0x050ff00000041830 */
[----:B------:R-:W-:Y:S01]  /*2440*/  HMMA.16816.F32.BF16 R96, R96, R52, R24 ;  /* 0x000000346060723c */ /* 0x000fe20000041818 */
[----:B------:R-:W1:Y:S07]  /*2450*/  LDSM.16.MT88.4 R24, [R113+0x14000] ;  /* 0x014000007118783b */ /* 0x000e6e0000004200 */
[C---:B---3--:R-:W-:Y:S08]  /*2460*/  HMMA.16816.F32.BF16 R68, R56.reuse, R84, R68 ;  /* 0x000000543844723c */ /* 0x048ff00000041844 */
[C---:B------:R-:W-:Y:S08]  /*2470*/  HMMA.16816.F32.BF16 R60, R56.reuse, R80, R60 ;  /* 0x00000050383c723c */ /* 0x040ff0000004183c */
[C---:B------:R-:W-:Y:S08]  /*2480*/  HMMA.16816.F32.BF16 R44, R56.reuse, R64, R44 ;  /* 0x00000040382c723c */ /* 0x040ff0000004182c */
[----:B------:R-:W-:Y:S01]  /*2490*/  HMMA.16816.F32.BF16 R56, R56, R52, R20 ;  /* 0x000000343838723c */ /* 0x000fe20000041814 */
[----:B------:R-:W2:Y:S07]  /*24a0*/  LDSM.16.MT88.4 R20, [R112+0x14000] ;  /* 0x014000007014783b */ /* 0x000eae0000004200 */
[C---:B------:R-:W-:Y:S08]  /*24b0*/  HMMA.16816.F32.BF16 R92, R28.reuse, R86, R92 ;  /* 0x000000561c5c723c */ /* 0x040ff0000004185c */
[C---:B------:R-:W-:Y:S08]  /*24c0*/  HMMA.16816.F32.BF16 R36, R28.reuse, R82, R36 ;  /* 0x000000521c24723c */ /* 0x040ff00000041824 */
[C---:B------:R-:W-:Y:S08]  /*24d0*/  HMMA.16816.F32.BF16 R48, R28.reuse, R66, R48 ;  /* 0x000000421c30723c */ /* 0x040ff00000041830 */
[----:B------:R-:W-:Y:S01]  /*24e0*/  HMMA.16816.F32.BF16 R28, R28, R54, R96 ;  /* 0x000000361c1c723c */ /* 0x000fe20000041860 */
[----:B------:R-:W-:Y:S07]  /*24f0*/  LDSM.16.M88.4 R96, [R105+0x6000] ;  /* 0x006000006960783b */ /* 0x000fee0000000200 */
[C---:B------:R-:W-:Y:S01]  /*2500*/  HMMA.16816.F32.BF16 R84, R40.reuse, R86, R68 ;  /* 0x000000562854723c */ /* 0x040fe20000041844 */
[----:B------:R-:W-:Y:S07]  /*2510*/  LDSM.16.MT88.4 R68, [R16+0x16000] ;  /* 0x016000001044783b */ /* 0x000fee0000004200 */
[C---:B------:R-:W-:Y:S01]  /*2520*/  HMMA.16816.F32.BF16 R80, R40.reuse, R82, R60 ;  /* 0x000000522850723c */ /* 0x040fe2000004183c */
[----:B------:R-:W-:Y:S07]  /*2530*/  LDSM.16.MT88.4 R60, [R19+0x16000] ;  /* 0x01600000133c783b */ /* 0x000fee0000004200 */
[C---:B------:R-:W-:Y:S01]  /*2540*/  HMMA.16816.F32.BF16 R64, R40.reuse, R66, R44 ;  /* 0x000000422840723c */ /* 0x040fe2000004182c */
[----:B------:R-:W3:Y:S07]  /*2550*/  LDSM.16.M88.4 R44, [R108+0x4000] ;  /* 0x004000006c2c783b */ /* 0x000eee0000000200 */
[----:B------:R-:W-:Y:S01]  /*2560*/  HMMA.16816.F32.BF16 R40, R40, R54, R56 ;  /* 0x000000362828723c */ /* 0x000fe20000041838 */
[----:B------:R-:W4:Y:S04]  /*2570*/  LDSM.16.M88.4 R56, [R107+0x6000] ;  /* 0x006000006b38783b */ /* 0x000f280000000200 */
[----:B------:R-:W-:Y:S03]  /*2580*/  LDSM.16.MT88.4 R52, [R17+0x16000] ;  /* 0x016000001134783b */ /* 0x000fe60000004200 */
[C---:B-1----:R-:W-:Y:S08]  /*2590*/  HMMA.16816.F32.BF16 R92, R88.reuse, R24, R92 ;  /* 0x00000018585c723c */ /* 0x042ff0000004185c */
[C---:B--2---:R-:W-:Y:S08]  /*25a0*/  HMMA.16816.F32.BF16 R36, R88.reuse, R20, R36 ;  /* 0x000000145824723c */ /* 0x044ff00000041824 */
[C---:B------:R-:W-:Y:S08]  /*25b0*/  HMMA.16816.F32.BF16 R48, R88.reuse, R72, R48 ;  /* 0x000000485830723c */ /* 0x040ff00000041830 */
[----:B------:R-:W-:Y:S01]  /*25c0*/  HMMA.16816.F32.BF16 R88, R88, R32, R28 ;  /* 0x000000205858723c */ /* 0x000fe2000004181c */
[----:B------:R-:W1:Y:S07]  /*25d0*/  LDSM.16.M88.4 R28, [R106+0x4000] ;  /* 0x004000006a1c783b */ /* 0x000e6e0000000200 */
[C---:B------:R-:W-:Y:S08]  /*25e0*/  HMMA.16816.F32.BF16 R84, R76.reuse, R24, R84 ;  /* 0x000000184c54723c */ /* 0x040ff00000041854 */
[C---:B------:R-:W-:Y:S08]  /*25f0*/  HMMA.16816.F32.BF16 R80, R76.reuse, R20, R80 ;  /* 0x000000144c50723c */ /* 0x040ff00000041850 */
[C---:B------:R-:W-:Y:S08]  /*2600*/  HMMA.16816.F32.BF16 R64, R76.reuse, R72, R64 ;  /* 0x000000484c40723c */ /* 0x040ff00000041840 */
[----:B------:R-:W-:Y:S01]  /*2610*/  HMMA.16816.F32.BF16 R76, R76, R32, R40 ;  /* 0x000000204c4c723c */ /* 0x000fe20000041828 */
[----:B------:R-:W2:Y:S07]  /*2620*/  LDSM.16.MT88.4 R40, [R18+0x16000] ;  /* 0x016000001228783b */ /* 0x000eae0000004200 */
[C---:B---3--:R-:W-:Y:S08]  /*2630*/  HMMA.16816.F32.BF16 R92, R44.reuse, R26, R92 ;  /* 0x0000001a2c5c723c */ /* 0x048ff0000004185c */
[C---:B------:R-:W-:Y:S08]  /*2640*/  HMMA.16816.F32.BF16 R36, R44.reuse, R22, R36 ;  /* 0x000000162c24723c */ /* 0x040ff00000041824 */
[C---:B------:R-:W-:Y:S08]  /*2650*/  HMMA.16816.F32.BF16 R48, R44.reuse, R74, R48 ;  /* 0x0000004a2c30723c */ /* 0x040ff00000041830 */
[----:B------:R-:W-:Y:S01]  /*2660*/  HMMA.16816.F32.BF16 R44, R44, R34, R88 ;  /* 0x000000222c2c723c */ /* 0x000fe20000041858 */
[----:B------:R-:W-:Y:S07]  /*2670*/  LDSM.16.M88.4 R88, [R8+0x6000] ;  /* 0x006000000858783b */ /* 0x000fee0000000200 */
[C---:B----4-:R-:W-:Y:S08]  /*2680*/  HMMA.16816.F32.BF16 R24, R56.reuse, R26, R84 ;  /* 0x0000001a3818723c */ /* 0x050ff00000041854 */
        /* <DEDUP_REMOVED lines=15> */
[----:B------:R-:W-:Y:S07]  /*2780*/  HMMA.16816.F32.BF16 R96, R96, R68, R32 ;  /* 0x000000446060723c */ /* 0x000fee0000041820 */
[-C--:B------:R-:W-:Y:S01]  /*2790*/  IMAD.WIDE R32, R127, R0.reuse, c[0x2][0x0] ;  /* 0x008000007f207625 */ /* 0x080fe200078e0200 */
[----:B---3--:R-:W-:Y:S03]  /*27a0*/  HMMA.16816.F32.BF16 R92, R64, R62, R92 ;  /* 0x0000003e405c723c */ /* 0x008fe6000004185c */
[----:B------:R-:W-:Y:S01]  /*27b0*/  IMAD.WIDE R34, R125, R0, c[0x2][0x0] ;  /* 0x008000007d227625 */ /* 0x000fe200078e0200 */
[----:B------:R-:W-:-:S04]  /*27c0*/  IADD3 R126, P1, R32, UR6, RZ ;  /* 0x00000006207e7c10 */ /* 0x000fc8000ff3e0ff */
[----:B------:R-:W-:Y:S01]  /*27d0*/  IADD3.X R127, R33, UR7, RZ, P1, !PT ;  /* 0x00000007217f7c10 */ /* 0x000fe20008ffe4ff */
[----:B------:R-:W-:Y:S01]  /*27e0*/  HMMA.16816.F32.BF16 R36, R64, R42, R36 ;  /* 0x0000002a4024723c */ /* 0x000fe20000041824 */
[----:B------:R-:W-:Y:S01]  /*27f0*/  IADD3 R132, P1, R132, UR4, RZ ;  /* 0x0000000484847c10 */ /* 0x000fe2000ff3e0ff */
[----:B------:R-:W-:-:S03]  /*2800*/  IMAD.WIDE R32, R123, R0, c[0x2][0x0] ;  /* 0x008000007b207625 */ /* 0x000fc600078e0200 */
[----:B------:R-:W-:Y:S02]  /*2810*/  IADD3.X R133, R133, UR5, RZ, P1, !PT ;  /* 0x0000000585857c10 */ /* 0x000fe40008ffe4ff */
[----:B------:R-:W-:Y:S01]  /*2820*/  IADD3 R140, P1, R138, UR4, RZ ;  /* 0x000000048a8c7c10 */ /* 0x000fe2000ff3e0ff */
[C---:B------:R-:W-:Y:S01]  /*2830*/  HMMA.16816.F32.BF16 R48, R64.reuse, R54, R48 ;  /* 0x000000364030723c */ /* 0x040fe20000041830 */
[----:B------:R-:W-:Y:S02]  /*2840*/  IADD3 R138, P2, R148, UR4, RZ ;  /* 0x00000004948a7c10 */ /* 0x000fe4000ff5e0ff */
[----:B------:R-:W-:Y:S02]  /*2850*/  IADD3.X R141, R139, UR5, RZ, P1, !PT ;  /* 0x000000058b8d7c10 */ /* 0x000fe40008ffe4ff */
[----:B------:R-:W-:Y:S02]  /*2860*/  IADD3.X R139, R149, UR5, RZ, P2, !PT ;  /* 0x00000005958b7c10 */ /* 0x000fe400097fe4ff */
[----:B------:R-:W-:Y:S01]  /*2870*/  IADD3 R148, P0, R150, UR6, RZ ;  /* 0x0000000696947c10 */ /* 0x000fe2000ff1e0ff */
[----:B------:R-:W-:Y:S01]  /*2880*/  HMMA.16816.F32.BF16 R64, R64, R70, R28 ;  /* 0x000000464040723c */ /* 0x000fe2000004181c */
[----:B------:R-:W-:-:S02]  /*2890*/  IADD3 R146, P1, R146, UR6, RZ ;  /* 0x0000000692927c10 */ /* 0x000fc4000ff3e0ff */
[----:B------:R-:W-:Y:S02]  /*28a0*/  IADD3 R144, P2, R144, UR6, RZ ;  /* 0x0000000690907c10 */ /* 0x000fe4000ff5e0ff */
[----:B------:R-:W-:Y:S02]  /*28b0*/  IADD3.X R149, R151, UR7, RZ, P0, !PT ;  /* 0x0000000797957c10 */ /* 0x000fe400087fe4ff */
[-C--:B------:R-:W-:Y:S01]  /*28c0*/  IMAD.WIDE R30, R103, R0.reuse, c[0x2][0x0] ;  /* 0x00800000671e7625 */ /* 0x080fe200078e0200 */
[----:B------:R-:W-:Y:S01]  /*28d0*/  IADD3.X R147, R147, UR7, RZ, P1, !PT ;  /* 0x0000000793937c10 */ /* 0x000fe20008ffe4ff */
[----:B----4-:R-:W-:Y:S01]  /*28e0*/  HMMA.16816.F32.BF16 R60, R56, R62, R24 ;  /* 0x0000003e383c723c */ /* 0x010fe20000041818 */
[----:B------:R-:W-:Y:S01]  /*28f0*/  IADD3.X R145, R145, UR7, RZ, P2, !PT ;  /* 0x0000000791917c10 */ /* 0x000fe200097fe4ff */
[----:B------:R-:W-:Y:S01]  /*2900*/  IMAD.WIDE R28, R101, R0, c[0x2][0x0] ;  /* 0x00800000651c7625 */ /* 0x000fe200078e0200 */
[----:B------:R-:W-:Y:S01]  /*2910*/  IADD3 R154, P0, R34, UR6, RZ ;  /* 0x00000006229a7c10 */ /* 0x000fe2000ff1e0ff */
[----:B------:R-:W2:Y:S01]  /*2920*/  LDSM.16.MT88.4 R24, [R16+0x17000] ;  /* 0x017000001018783b */ /* 0x000ea20000004200 */
[----:B------:R-:W-:-:S02]  /*2930*/  IADD3 R152, P1, R32, UR6, RZ ;  /* 0x0000000620987c10 */ /* 0x000fc4000ff3e0ff */
[----:B------:R-:W-:Y:S01]  /*2940*/  IADD3 R150, P2, R30, UR6, RZ ;  /* 0x000000061e967c10 */ /* 0x000fe2000ff5e0ff */
[C---:B------:R-:W-:Y:S01]  /*2950*/  HMMA.16816.F32.BF16 R40, R56.reuse, R42, R20 ;  /* 0x0000002a3828723c */ /* 0x040fe20000041814 */
[----:B------:R-:W-:Y:S01]  /*2960*/  IADD3 R124, P3, R28, UR6, RZ ;  /* 0x000000061c7c7c10 */ /* 0x000fe2000ff7e0ff */
[----:B------:R-:W-:Y:S01]  /*2970*/  LDSM.16.M88.4 R20, [R9+0x4000] ;  /* 0x004000000914783b */ /* 0x000fe20000000200 */
[----:B------:R-:W-:Y:S02]  /*2980*/  IADD3.X R155, R35, UR7, RZ, P0, !PT ;  /* 0x00000007239b7c10 */ /* 0x000fe400087fe4ff */
[----:B------:R-:W-:Y:S02]  /*2990*/  IADD3.X R153, R33, UR7, RZ, P1, !PT ;  /* 0x0000000721997c10 */ /* 0x000fe40008ffe4ff */
[----:B------:R-:W-:Y:S01]  /*29a0*/  IADD3.X R151, R31, UR7, RZ, P2, !PT ;  /* 0x000000071f977c10 */ /* 0x000fe200097fe4ff */
[----:B------:R-:W3:Y:S01]  /*29b0*/  LDSM.16.MT88.4 R32, [R17+0x17000] ;  /* 0x017000001120783b */ /* 0x000ee20000004200 */
[----:B------:R-:W-:Y:S01]  /*29c0*/  IADD3.X R125, R29, UR7, RZ, P3, !PT ;  /* 0x000000071d7d7c10 */ /* 0x000fe20009ffe4ff */
[----:B------:R-:W-:Y:S02]  /*29d0*/  HMMA.16816.F32.BF16 R52, R56, R54, R72 ;  /* 0x000000363834723c */ /* 0x000fe40000041848 */
[----:B------:R-:W4:Y:S04]  /*29e0*/  LDSM.16.M88.4 R28, [R15+0x6000] ;  /* 0x006000000f1c783b */ /* 0x000f280000000200 */
[----:B------:R-:W-:Y:S02]  /*29f0*/  BAR.SYNC.DEFER_BLOCKING 0x0 ;  /* 0x0000000000007b1d */ /* 0x000fe40000010000 */
[C---:B-1----:R-:W-:Y:S08]  /*2a00*/  HMMA.16816.F32.BF16 R92, R44.reuse, R80, R92 ;  /* 0x000000502c5c723c */ /* 0x042ff0000004185c */
[----:B------:R-:W-:Y:S08]  /*2a10*/  HMMA.16816.F32.BF16 R36, R44, R76, R36 ;  /* 0x0000004c2c24723c */ /* 0x000ff00000041824 */
[----:B------:R-:W-:Y:S01]  /*2a20*/  HMMA.16816.F32.BF16 R96, R56, R70, R96 ;  /* 0x000000463860723c */ /* 0x000fe20000041860 */
[----:B------:R-:W-:Y:S01]  /*2a30*/  @!PT LDS RZ, [RZ] ;  /* 0x00000000fffff984 */ /* 0x000fe20000000800 */
[----:B------:R-:W-:Y:S01]  /*2a40*/  @!PT LDS RZ, [RZ] ;  /* 0x00000000fffff984 */ /* 0x000fe20000000800 */
[----:B------:R-:W-:Y:S01]  /*2a50*/  @!PT LDS RZ, [RZ] ;  /* 0x00000000fffff984 */ /* 0x000fe20000000800 */
[----:B------:R1:W-:Y:S07]  /*2a60*/  LDGSTS.E.BYPASS.128 [R6+0x4000], [R128.64], !PT ;  /* 0x0400000080067fae */ /* 0x0003ee000f901c48 */
[C---:B--2---:R-:W-:Y:S01]  /*2a70*/  HMMA.16816.F32.BF16 R64, R44.reuse, R24, R64 ;  /* 0x000000182c40723c */ /* 0x044fe20000041840 */
[----:B------:R1:W-:Y:S04]  /*2a80*/  LDGSTS.E.BYPASS.128 [R6+0x4800], [R134.64], !PT ;  /* 0x0480000086067fae */ /* 0x0003e8000f901c48 */
[----:B------:R1:W-:Y:S03]  /*2a90*/  LDGSTS.E.BYPASS.128 [R6+0x5000], [R132.64], !PT ;  /* 0x0500000084067fae */ /* 0x0003e6000f901c48 */
[----:B---3--:R-:W-:Y:S01]  /*2aa0*/  HMMA.16816.F32.BF16 R48, R44, R32, R48 ;  /* 0x000000202c30723c */ /* 0x008fe20000041830 */
[----:B------:R1:W-:Y:S04]  /*2ab0*/  LDGSTS.E.BYPASS.128 [R6+0x5800], [R130.64], !PT ;  /* 0x0580000082067fae */ /* 0x0003e8000f901c48 */
[----:B------:R1:W-:Y:S03]  /*2ac0*/  LDGSTS.E.BYPASS.128 [R6+0x6000], [R142.64], !PT ;  /* 0x060000008e067fae */ /* 0x0003e6000f901c48 */
[C---:B----4-:R-:W-:Y:S01]  /*2ad0*/  HMMA.16816.F32.BF16 R60, R28.reuse, R80, R60 ;  /* 0x000000501c3c723c */ /* 0x050fe2000004183c */
[----:B------:R1:W-:Y:S04]  /*2ae0*/  LDGSTS.E.BYPASS.128 [R6+0x6800], [R140.64], !PT ;  /* 0x068000008c067fae */ /* 0x0003e8000f901c48 */
[----:B------:R1:W-:Y:S03]  /*2af0*/  LDGSTS.E.BYPASS.128 [R6+0x7000], [R138.64], !PT ;  /* 0x070000008a067fae */ /* 0x0003e6000f901c48 */
[C---:B------:R-:W-:Y:S01]  /*2b00*/  HMMA.16816.F32.BF16 R40, R28.reuse, R76, R40 ;  /* 0x0000004c1c28723c */ /* 0x040fe20000041828 */
[----:B------:R1:W-:Y:S04]  /*2b10*/  LDGSTS.E.BYPASS.128 [R6+0x7800], [R136.64], !PT ;  /* 0x0780000088067fae */ /* 0x0003e8000f901c48 */
[----:B------:R-:W0:Y:S03]  /*2b20*/  LDGDEPBAR ;  /* 0x00000000000079af */ /* 0x000e260000000000 */
[----:B------:R-:W-:Y:S01]  /*2b30*/  HMMA.16816.F32.BF16 R52, R28, R32, R52 ;  /* 0x000000201c34723c */ /* 0x000fe20000041834 */
[----:B------:R2:W-:Y:S04]  /*2b40*/  LDGSTS.E.BYPASS.128 [R11+0x14000], [R126.64], !PT ;  /* 0x140000007e0b7fae */ /* 0x0005e8000f901c48 */
[----:B------:R2:W-:Y:S03]  /*2b50*/  LDGSTS.E.BYPASS.128 [R11+0x14800], [R148.64], !PT ;  /* 0x14800000940b7fae */ /* 0x0005e6000f901c48 */
[C---:B------:R-:W-:Y:S01]  /*2b60*/  HMMA.16816.F32.BF16 R92, R20.reuse, R82, R92 ;  /* 0x00000052145c723c */ /* 0x040fe2000004185c */
[----:B------:R2:W-:Y:S04]  /*2b70*/  LDGSTS.E.BYPASS.128 [R11+0x15000], [R146.64], !PT ;  /* 0x15000000920b7fae */ /* 0x0005e8000f901c48 */
[----:B------:R2:W-:Y:S03]  /*2b80*/  LDGSTS.E.BYPASS.128 [R11+0x15800], [R144.64], !PT ;  /* 0x15800000900b7fae */ /* 0x0005e6000f901c48 */
[C---:B------:R-:W-:Y:S01]  /*2b90*/  HMMA.16816.F32.BF16 R36, R20.reuse, R78, R36 ;  /* 0x0000004e1424723c */ /* 0x040fe20000041824 */
[----:B------:R2:W-:Y:S04]  /*2ba0*/  LDGSTS.E.BYPASS.128 [R11+0x16000], [R154.64], !PT ;  /* 0x160000009a0b7fae */ /* 0x0005e8000f901c48 */
[----:B------:R2:W-:Y:S03]  /*2bb0*/  LDGSTS.E.BYPASS.128 [R11+0x16800], [R152.64], !PT ;  /* 0x16800000980b7fae */ /* 0x0005e6000f901c48 */
[----:B------:R-:W-:Y:S01]  /*2bc0*/  HMMA.16816.F32.BF16 R48, R20, R34, R48 ;  /* 0x000000221430723c */ /* 0x000fe20000041830 */
[----:B------:R2:W-:Y:S04]  /*2bd0*/  LDGSTS.E.BYPASS.128 [R11+0x17000], [R150.64], !PT ;  /* 0x17000000960b7fae */ /* 0x0005e8000f901c48 */
[----:B------:R2:W-:Y:S03]  /*2be0*/  LDGSTS.E.BYPASS.128 [R11+0x17800], [R124.64], !PT ;  /* 0x178000007c0b7fae */ /* 0x0005e6000f901c48 */
[----:B------:R-:W-:Y:S01]  /*2bf0*/  HMMA.16816.F32.BF16 R28, R28, R24, R96 ;  /* 0x000000181c1c723c */ /* 0x000fe20000041860 */
[----:B------:R-:W0:Y:S07]  /*2c00*/  LDGDEPBAR ;  /* 0x00000000000079af */ /* 0x000e2e0000000000 */
[----:B------:R-:W-:Y:S08]  /*2c10*/  HMMA.16816.F32.BF16 R20, R20, R26, R64 ;  /* 0x0000001a1414723c */ /* 0x000ff00000041840 */
[C---:B------:R-:W-:Y:S08]  /*2c20*/  HMMA.16816.F32.BF16 R80, R88.reuse, R82, R60 ;  /* 0x000000525850723c */ /* 0x040ff0000004183c */
[----:B------:R-:W-:Y:S01]  /*2c30*/  HMMA.16816.F32.BF16 R76, R88, R78, R40 ;  /* 0x0000004e584c723c */ /* 0x000fe20000041828 */
[----:B------:R-:W-:-:S04]  /*2c40*/  DEPBAR.LE SB0, 0x6 ;  /* 0x000081800000791a */ /* 0x000fc80000000000 */
[----:B------:R-:W-:Y:S03]  /*2c50*/  BAR.SYNC.DEFER_BLOCKING 0x0 ;  /* 0x0000000000007b1d */ /* 0x000fe60000010000 */
[C---:B------:R-:W-:Y:S08]  /*2c60*/  HMMA.16816.F32.BF16 R52, R88.reuse, R34, R52 ;  /* 0x000000225834723c */ /* 0x040ff00000041834 */
[----:B------:R-:W-:Y:S01]  /*2c70*/  HMMA.16816.F32.BF16 R88, R88, R26, R28 ;  /* 0x0000001a5858723c */ /* 0x000fe2000004181c */
[----:B------:R-:W-:Y:S04]  /*2c80*/  LDSM.16.M88.4 R84, [R122+0x8000] ;  /* 0x008000007a54783b */ /* 0x000fe80000000200 */
[----:B------:R-:W3:Y:S04]  /*2c90*/  LDSM.16.MT88.4 R44, [R121+0x18000] ;  /* 0x01800000792c783b */ /* 0x000ee80000004200 */
[----:B------:R-:W4:Y:S04]  /*2ca0*/  LDSM.16.MT88.4 R56, [R120+0x18000] ;  /* 0x018000007838783b */ /* 0x000f280000004200 */
[----:B------:R-:W1:Y:S04]  /*2cb0*/  LDSM.16.MT88.4 R72, [R119+0x18000] ;  /* 0x018000007748783b */ /* 0x000e680000004200 */
[----:B------:R-:W1:Y:S04]  /*2cc0*/  LDSM.16.MT88.4 R100, [R118+0x18000] ;  /* 0x018000007664783b */ /* 0x000e680000004200 */
[----:B------:R-:W1:Y:S04]  /*2cd0*/  LDSM.16.M88.4 R68, [R117+0xa000] ;  /* 0x00a000007544783b */ /* 0x000e680000000200 */
[----:B------:R-:W2:Y:S04]  /*2ce0*/  LDSM.16.M88.4 R60, [R116+0x8000] ;  /* 0x00800000743c783b */ /* 0x000ea80000000200 */
[----:B------:R-:W2:Y:S04]  /*2cf0*/  LDSM.16.M88.4 R64, [R115+0xa000] ;  /* 0x00a000007340783b */ /* 0x000ea80000000200 */
[----:B------:R-:W-:Y:S04]  /*2d00*/  LDSM.16.M88.4 R40, [R114+0x8000] ;  /* 0x008000007228783b */ /* 0x000fe80000000200 */
[----:B------:R-:W2:Y:S04]  /*2d10*/  LDSM.16.MT88.4 R32, [R113+0x18000] ;  /* 0x018000007120783b */ /* 0x000ea80000004200 */
[----:B------:R-:W-:Y:S01]  /*2d20*/  LDSM.16.MT88.4 R28, [R111+0x18000] ;  /* 0x018000006f1c783b */ /* 0x000fe20000004200 */
[C---:B---3--:R-:W-:Y:S03]  /*2d30*/  HMMA.16816.F32.BF16 R92, R84.reuse, R44, R92 ;  /* 0x0000002c545c723c */ /* 0x048fe6000004185c */
[----:B------:R-:W-:Y:S04]  /*2d40*/  LDSM.16.MT88.4 R24, [R110+0x18000] ;  /* 0x018000006e18783b */ /* 0x000fe80000004200 */
[----:B------:R-:W-:Y:S01]  /*2d50*/  LDSM.16.M88.4 R96, [R109+0xa000] ;  /* 0x00a000006d60783b */ /* 0x000fe20000000200 */
[C---:B----4-:R-:W-:Y:S08]  /*2d60*/  HMMA.16816.F32.BF16 R36, R84.reuse, R56, R36 ;  /* 0x000000385424723c */ /* 0x050ff00000041824 */
[C---:B-1----:R-:W-:Y:S08]  /*2d70*/  HMMA.16816.F32.BF16 R48, R84.reuse, R72, R48 ;  /* 0x000000485430723c */ /* 0x042ff00000041830 */
[----:B------:R-:W-:Y:S01]  /*2d80*/  HMMA.16816.F32.BF16 R84, R84, R100, R20 ;  /* 0x000000645454723c */ /* 0x000fe20000041814 */
[----:B------:R-:W1:Y:S07]  /*2d90*/  LDSM.16.MT88.4 R20, [R112+0x18000] ;  /* 0x018000007014783b */ /* 0x000e6e0000004200 */
[C---:B------:R-:W-:Y:S08]  /*2da0*/  HMMA.16816.F32.BF16 R80, R68.reuse, R44, R80 ;  /* 0x0000002c4450723c */ /* 0x040ff00000041850 */
[C---:B------:R-:W-:Y:S08]  /*2db0*/  HMMA.16816.F32.BF16 R76, R68.reuse, R56, R76 ;  /* 0x00000038444c723c */ /* 0x040ff0000004184c */
[----:B------:R-:W-:Y:S08]  /*2dc0*/  HMMA.16816.F32.BF16 R52, R68, R72, R52 ;  /* 0x000000484434723c */ /* 0x000ff00000041834 */
[C---:B--2---:R-:W-:Y:S08]  /*2dd0*/  HMMA.16816.F32.BF16 R92, R60.reuse, R46, R92 ;  /* 0x0000002e3c5c723c */ /* 0x044ff0000004185c */
[C---:B------:R-:W-:Y:S08]  /*2de0*/  HMMA.16816.F32.BF16 R36, R60.reuse, R58, R36 ;  /* 0x0000003a3c24723c */ /* 0x040ff00000041824 */
[----:B------:R-:W-:Y:S08]  /*2df0*/  HMMA.16816.F32.BF16 R48, R60, R74, R48 ;  /* 0x0000004a3c30723c */ /* 0x000ff00000041830 */
[----:B------:R-:W-:Y:S01]  /*2e00*/  HMMA.16816.F32.BF16 R68, R68, R100, R88 ;  /* 0x000000644444723c */ /* 0x000fe20000041858 */
[----:B------:R-:W2:Y:S07]  /*2e10*/  LDSM.16.M88.4 R88, [R108+0x8000] ;  /* 0x008000006c58783b */ /* 0x000eae0000000200 */
[----:B------:R-:W-:Y:S01]  /*2e20*/  HMMA.16816.F32.BF16 R60, R60, R102, R84 ;  /* 0x000000663c3c723c */ /* 0x000fe20000041854 */
[----:B------:R-:W3:Y:S07]  /*2e30*/  LDSM.16.M88.4 R84, [R107+0xa000] ;  /* 0x00a000006b54783b */ /* 0x000eee0000000200 */
[C---:B------:R-:W-:Y:S01]  /*2e40*/  HMMA.16816.F32.BF16 R44, R64.reuse, R46, R80 ;  /* 0x0000002e402c723c */ /* 0x040fe20000041850 */
[----:B------:R-:W-:Y:S07]  /*2e50*/  LDSM.16.M88.4 R80, [R106+0x8000] ;  /* 0x008000006a50783b */ /* 0x000fee0000000200 */
[----:B------:R-:W-:Y:S01]  /*2e60*/  HMMA.16816.F32.BF16 R56, R64, R58, R76 ;  /* 0x0000003a4038723c */ /* 0x000fe2000004184c */
[----:B------:R-:W-:Y:S07]  /*2e70*/  LDSM.16.MT88.4 R76, [R19+0x1a000] ;  /* 0x01a00000134c783b */ /* 0x000fee0000004200 */
[C---:B------:R-:W-:Y:S08]  /*2e80*/  HMMA.16816.F32.BF16 R92, R40.reuse, R32, R92 ;  /* 0x00000020285c723c */ /* 0x040ff0000004185c */
[C---:B-1----:R-:W-:Y:S08]  /*2e90*/  HMMA.16816.F32.BF16 R36, R40.reuse, R20, R36 ;  /* 0x000000142824723c */ /* 0x042ff00000041824 */
[----:B------:R-:W-:Y:S08]  /*2ea0*/  HMMA.16816.F32.BF16 R48, R40, R28, R48 ;  /* 0x0000001c2830723c */ /* 0x000ff00000041830 */
[C---:B------:R-:W-:Y:S01]  /*2eb0*/  HMMA.16816.F32.BF16 R52, R64.reuse, R74, R52 ;  /* 0x0000004a4034723c */ /* 0x040fe20000041834 */
[----:B------:R-:W1:Y:S07]  /*2ec0*/  LDSM.16.MT88.4 R72, [R18+0x1a000] ;  /* 0x01a000001248783b */ /* 0x000e6e0000004200 */
[----:B------:R-:W-:Y:S01]  /*2ed0*/  HMMA.16816.F32.BF16 R100, R64, R102, R68 ;  /* 0x000000664064723c */ /* 0x000fe20000041844 */
[----:B------:R-:W4:Y:S04]  /*2ee0*/  LDSM.16.MT88.4 R68, [R17+0x1a000] ;  /* 0x01a000001144783b */ /* 0x000f280000004200 */
[----:B------:R-:W1:Y:S03]  /*2ef0*/  LDSM.16.MT88.4 R64, [R16+0x1a000] ;  /* 0x01a000001040783b */ /* 0x000e660000004200 */
[----:B------:R-:W-:Y:S01]  /*2f00*/  HMMA.16816.F32.BF16 R40, R40, R24, R60 ;  /* 0x000000182828723c */ /* 0x000fe2000004183c */
[----:B------:R-:W1:Y:S07]  /*2f10*/  LDSM.16.M88.4 R60, [R105+0xa000] ;  /* 0x00a00000693c783b */ /* 0x000e6e0000000200 */
[C---:B------:R-:W-:Y:S08]  /*2f20*/  HMMA.16816.F32.BF16 R44, R96.reuse, R32, R44 ;  /* 0x00000020602c723c */ /* 0x040ff0000004182c */
[----:B------:R-:W-:Y:S08]  /*2f30*/  HMMA.16816.F32.BF16 R56, R96, R20, R56 ;  /* 0x000000146038723c */ /* 0x000ff00000041838 */
[----:B--2---:R-:W-:Y:S08]  /*2f40*/  HMMA.16816.F32.BF16 R36, R88, R22, R36 ;  /* 0x000000165824723c */ /* 0x004ff00000041824 */
[C---:B------:R-:W-:Y:S08]  /*2f50*/  HMMA.16816.F32.BF16 R52, R96.reuse, R28, R52 ;  /* 0x0000001c6034723c */ /* 0x040ff00000041834 */
[----:B------:R-:W-:Y:S07]  /*2f60*/  HMMA.16816.F32.BF16 R100, R96, R24, R100 ;  /* 0x000000186064723c */ /* 0x000fee0000041864 */
[----:B------:R-:W-:Y:S01]  /*2f70*/  IADD3 R98, P2, R150, 0x100000, RZ ;  /* 0x0010000096627810 */ /* 0x000fe20007f5e0ff */
[----:B------:R-:W-:Y:S04]  /*2f80*/  HMMA.16816.F32.BF16 R92, R88, R34, R92 ;  /* 0x00000022585c723c */ /* 0x000fe8000004185c */
[----:B------:R-:W-:-:S04]  /*2f90*/  IMAD.X R99, RZ, RZ, R151, P2 ;  /* 0x000000ffff637224 */ /* 0x000fc800010e0697 */
[C---:B------:R-:W-:Y:S08]  /*2fa0*/  HMMA.16816.F32.BF16 R48, R88.reuse, R30, R48 ;  /* 0x0000001e5830723c */ /* 0x040ff00000041830 */
[----:B------:R-:W-:Y:S07]  /*2fb0*/  HMMA.16816.F32.BF16 R40, R88, R26, R40 ;  /* 0x0000001a5828723c */ /* 0x000fee0000041828 */
[----:B------:R-:W-:Y:S01]  /*2fc0*/  IADD3 R88, P1, R146, 0x100000, RZ ;  /* 0x0010000092587810 */ /* 0x000fe20007f3e0ff */
[----:B---3--:R-:W-:Y:S01]  /*2fd0*/  HMMA.16816.F32.BF16 R44, R84, R34, R44 ;  /* 0x00000022542c723c */ /* 0x008fe2000004182c */
[----:B------:R-:W2:Y:S03]  /*2fe0*/  LDSM.16.M88.4 R32, [R10+0x8000] ;  /* 0x008000000a20783b */ /* 0x000ea60000000200 */
[----:B------:R-:W-:Y:S01]  /*2ff0*/  IMAD.X R89, RZ, RZ, R147, P1 ;  /* 0x000000ffff597224 */ /* 0x000fe200008e0693 */
[----:B------:R-:W-:-:S03]  /*3000*/  IADD3 R96, P1, R154, 0x100000, RZ ;  /* 0x001000009a607810 */ /* 0x000fc60007f3e0ff */
[----:B------:R-:W-:Y:S01]  /*3010*/  HMMA.16816.F32.BF16 R56, R84, R22, R56 ;  /* 0x000000165438723c */ /* 0x000fe20000041838 */
[----:B------:R-:W3:Y:S01]  /*3020*/  LDSM.16.M88.4 R20, [R13+0xa000] ;  /* 0x00a000000d14783b */ /* 0x000ee20000000200 */
[----:B------:R-:W-:-:S06]  /*3030*/  IMAD.X R97, RZ, RZ, R155, P1 ;  /* 0x000000ffff617224 */ /* 0x000fcc00008e069b */
[----:B-1----:R-:W-:Y:S08]  /*3040*/  HMMA.16816.F32.BF16 R36, R80, R72, R36 ;  /* 0x000000485024723c */ /* 0x002ff00000041824 */
[C---:B------:R-:W-:Y:S01]  /*3050*/  HMMA.16816.F32.BF16 R52, R84.reuse, R30, R52 ;  /* 0x0000001e5434723c */ /* 0x040fe20000041834 */
[----:B------:R-:W-:Y:S07]  /*3060*/  LDSM.16.MT88.4 R28, [R16+0x1b000] ;  /* 0x01b00000101c783b */ /* 0x000fee0000004200 */
[----:B------:R-:W-:Y:S01]  /*3070*/  HMMA.16816.F32.BF16 R100, R84, R26, R100 ;  /* 0x0000001a5464723c */ /* 0x000fe20000041864 */
[----:B------:R-:W-:Y:S04]  /*3080*/  LDSM.16.M88.4 R84, [R14+0x8000] ;  /* 0x008000000e54783b */ /* 0x000fe80000000200 */
[----:B------:R-:W-:Y:S03]  /*3090*/  LDSM.16.M88.4 R24, [R15+0xa000] ;  /* 0x00a000000f18783b */ /* 0x000fe60000000200 */
[C---:B------:R-:W-:Y:S08]  /*30a0*/  HMMA.16816.F32.BF16 R92, R80.reuse, R76, R92 ;  /* 0x0000004c505c723c */ /* 0x040ff0000004185c */
[C---:B----4-:R-:W-:Y:S08]  /*30b0*/  HMMA.16816.F32.BF16 R48, R80.reuse, R68, R48 ;  /* 0x000000445030723c */ /* 0x050ff00000041830 */
[----:B------:R-:W-:Y:S01]  /*30c0*/  HMMA.16816.F32.BF16 R40, R80, R64, R40 ;  /* 0x000000405028723c */ /* 0x000fe20000041828 */
[----:B------:R-:W1:Y:S07]  /*30d0*/  LDSM.16.MT88.4 R80, [R19+0x1b000] ;  /* 0x01b000001350783b */ /* 0x000e6e0000004200 */
[C---:B------:R-:W-:Y:S08]  /*30e0*/  HMMA.16816.F32.BF16 R44, R60.reuse, R76, R44 ;  /* 0x0000004c3c2c723c */ /* 0x040ff0000004182c */
[----:B------:R-:W-:Y:S08]  /*30f0*/  HMMA.16816.F32.BF16 R56, R60, R72, R56 ;  /* 0x000000483c38723c */ /* 0x000ff00000041838 */
[----:B--2---:R-:W-:Y:S08]  /*3100*/  HMMA.16816.F32.BF16 R36, R32, R74, R36 ;  /* 0x0000004a2024723c */ /* 0x004ff00000041824 */
[C---:B------:R-:W-:Y:S07]  /*3110*/  HMMA.16816.F32.BF16 R52, R60.reuse, R68, R52 ;  /* 0x000000443c34723c */ /* 0x040fee0000041834 */
[----:B------:R-:W-:Y:S01]  /*3120*/  IADD3 R68, P0, R126, 0x100000, RZ ;  /* 0x001000007e447810 */ /* 0x000fe20007f1e0ff */
[----:B------:R-:W-:Y:S01]  /*3130*/  HMMA.16816.F32.BF16 R100, R60, R64, R100 ;  /* 0x000000403c64723c */ /* 0x000fe20000041864 */
[----:B------:R-:W-:Y:S03]  /*3140*/  LDSM.16.M88.4 R60, [R9+0x8000] ;  /* 0x00800000093c783b */ /* 0x000fe60000000200 */
[----:B------:R-:W-:-:S03]  /*3150*/  IMAD.X R69, RZ, RZ, R127, P0 ;  /* 0x000000ffff457224 */ /* 0x000fc600000e067f */
[----:B------:R-:W-:Y:S01]  /*3160*/  IADD3 R64, P0, R148, 0x100000, RZ ;  /* 0x0010000094407810 */ /* 0x000fe20007f1e0ff */
[----:B------:R-:W-:Y:S04]  /*3170*/  HMMA.16816.F32.BF16 R92, R32, R78, R92 ;  /* 0x0000004e205c723c */ /* 0x000fe8000004185c */
[----:B------:R-:W-:Y:S01]  /*3180*/  IMAD.X R65, RZ, RZ, R149, P0 ;  /* 0x000000ffff417224 */ /* 0x000fe200000e0695 */
[----:B------:R-:W-:-:S03]  /*3190*/  IADD3 R90, P0, R144, 0x100000, RZ ;  /* 0x00100000905a7810 */ /* 0x000fc60007f1e0ff */
[----:B------:R-:W-:Y:S02]  /*31a0*/  HMMA.16816.F32.BF16 R48, R32, R70, R48 ;  /* 0x000000462030723c */ /* 0x000fe40000041830 */
[----:B------:R-:W-:Y:S01]  /*31b0*/  IMAD.X R91, RZ, RZ, R145, P0 ;  /* 0x000000ffff5b7224 */ /* 0x000fe200000e0691 */
[----:B------:R-:W-:-:S05]  /*31c0*/  IADD3 R156, P0, R152, 0x100000, RZ ;  /* 0x00100000989c7810 */ /* 0x000fca0007f1e0ff */
[----:B------:R-:W-:Y:S01]  /*31d0*/  HMMA.16816.F32.BF16 R40, R32, R66, R40 ;  /* 0x000000422028723c */ /* 0x000fe20000041828 */
[----:B------:R-:W-:Y:S01]  /*31e0*/  LDSM.16.M88.4 R32, [R8+0xa000] ;  /* 0x00a000000820783b */ /* 0x000fe20000000200 */
[----:B------:R-:W-:-:S06]  /*31f0*/  IMAD.X R157, RZ, RZ, R153, P0 ;  /* 0x000000ffff9d7224 */ /* 0x000fcc00000e0699 */
[C---:B---3--:R-:W-:Y:S01]  /*3200*/  HMMA.16816.F32.BF16 R44, R20.reuse, R78, R44 ;  /* 0x0000004e142c723c */ /* 0x048fe2000004182c */
[----:B------:R-:W2:Y:S07]  /*3210*/  LDSM.16.MT88.4 R76, [R18+0x1b000] ;  /* 0x01b00000124c783b */ /* 0x000eae0000004200 */
[C---:B------:R-:W-:Y:S01]  /*3220*/  HMMA.16816.F32.BF16 R72, R20.reuse, R74, R56 ;  /* 0x0000004a1448723c */ /* 0x040fe20000041838 */
[----:B------:R-:W3:Y:S04]  /*3230*/  LDSM.16.MT88.4 R56, [R17+0x1b000] ;  /* 0x01b000001138783b */ /* 0x000ee80000004200 */
[----:B------:R-:W-:Y:S03]  /*3240*/  BAR.SYNC.DEFER_BLOCKING 0x0 ;  /* 0x0000000000007b1d */ /* 0x000fe60000010000 */
[C---:B------:R-:W-:Y:S08]  /*3250*/  HMMA.16816.F32.BF16 R52, R20.reuse, R70, R52 ;  /* 0x000000461434723c */ /* 0x040ff00000041834 */
[----:B------:R-:W-:Y:S08]  /*3260*/  HMMA.16816.F32.BF16 R100, R20, R66, R100 ;  /* 0x000000421464723c */ /* 0x000ff00000041864 */
[-C--:B-1----:R-:W-:Y:S01]  /*3270*/  HMMA.16816.F32.BF16 R44, R24, R80.reuse, R44 ;  /* 0x00000050182c723c */ /* 0x082fe2000004182c */
[----:B------:R-:W-:Y:S01]  /*3280*/  @!PT LDS RZ, [RZ] ;  /* 0x00000000fffff984 */ /* 0x000fe20000000800 */
[----:B------:R-:W-:Y:S01]  /*3290*/  @!PT LDS RZ, [RZ] ;  /* 0x00000000fffff984 */ /* 0x000fe20000000800 */
[----:B------:R-:W-:Y:S01]  /*32a0*/  @!PT LDS RZ, [RZ] ;  /* 0x00000000fffff984 */ /* 0x000fe20000000800 */
[----:B------:R1:W-:Y:S07]  /*32b0*/  LDGSTS.E.BYPASS.128 [R6+0x8000], [R128.64+0x100], !PT ;  /* 0x0800010080067fae */ /* 0x0003ee000f901c48 */
[----:B------:R-:W-:Y:S01]  /*32c0*/  HMMA.16816.F32.BF16 R92, R84, R80, R92 ;  /* 0x00000050545c723c */ /* 0x000fe2000004185c */
[----:B------:R1:W-:Y:S04]  /*32d0*/  LDGSTS.E.BYPASS.128 [R6+0x8800], [R134.64+0x100], !PT ;  /* 0x0880010086067fae */ /* 0x0003e8000f901c48 */
[----:B------:R1:W-:Y:S03]  /*32e0*/  LDGSTS.E.BYPASS.128 [R6+0x9000], [R132.64+0x100], !PT ;  /* 0x0900010084067fae */ /* 0x0003e6000f901c48 */
[C---:B--2---:R-:W-:Y:S01]  /*32f0*/  HMMA.16816.F32.BF16 R72, R24.reuse, R76, R72 ;  /* 0x0000004c1848723c */ /* 0x044fe20000041848 */
[----:B------:R1:W-:Y:S04]  /*3300*/  LDGSTS.E.BYPASS.128 [R6+0x9800], [R130.64+0x100], !PT ;  /* 0x0980010082067fae */ /* 0x0003e8000f901c48 */
[----:B------:R1:W-:Y:S03]  /*3310*/  LDGSTS.E.BYPASS.128 [R6+0xa000], [R142.64+0x100], !PT ;  /* 0x0a0001008e067fae */ /* 0x0003e6000f901c48 */
[C---:B---3--:R-:W-:Y:S01]  /*3320*/  HMMA.16816.F32.BF16 R52, R24.reuse, R56, R52 ;  /* 0x000000381834723c */ /* 0x048fe20000041834 */
[----:B------:R1:W-:Y:S04]  /*3330*/  LDGSTS.E.BYPASS.128 [R6+0xa800], [R140.64+0x100], !PT ;  /* 0x0a8001008c067fae */ /* 0x0003e8000f901c48 */
[----:B------:R1:W-:Y:S03]  /*3340*/  LDGSTS.E.BYPASS.128 [R6+0xb000], [R138.64+0x100], !PT ;  /* 0x0b0001008a067fae */ /* 0x0003e6000f901c48 */
[----:B------:R-:W-:Y:S01]  /*3350*/  HMMA.16816.F32.BF16 R100, R24, R28, R100 ;  /* 0x0000001c1864723c */ /* 0x000fe20000041864 */
[----:B------:R1:W-:Y:S04]  /*3360*/  LDGSTS.E.BYPASS.128 [R6+0xb800], [R136.64+0x100], !PT ;  /* 0x0b80010088067fae */ /* 0x0003e8000f901c48 */
[----:B------:R-:W0:Y:S03]  /*3370*/  LDGDEPBAR ;  /* 0x00000000000079af */ /* 0x000e260000000000 */
[C---:B------:R-:W-:Y:S01]  /*3380*/  HMMA.16816.F32.BF16 R36, R84.reuse, R76, R36 ;  /* 0x0000004c5424723c */ /* 0x040fe20000041824 */
[----:B------:R2:W-:Y:S04]  /*3390*/  LDGSTS.E.BYPASS.128 [R11+0x18000], [R68.64], !PT ;  /* 0x18000000440b7fae */ /* 0x0005e8000f901c48 */
[----:B------:R3:W-:Y:S03]  /*33a0*/  LDGSTS.E.BYPASS.128 [R11+0x18800], [R64.64], !PT ;  /* 0x18800000400b7fae */ /* 0x0007e6000f901c48 */
[----:B------:R-:W-:Y:S01]  /*33b0*/  HMMA.16816.F32.BF16 R48, R84, R56, R48 ;  /* 0x000000385430723c */ /* 0x000fe20000041830 */
[----:B------:R4:W-:Y:S01]  /*33c0*/  LDGSTS.E.BYPASS.128 [R11+0x19000], [R88.64], !PT ;  /* 0x19000000580b7fae */ /* 0x0009e2000f901c48 */
[----:B--2---:R-:W-:-:S03]  /*33d0*/  IADD3 R68, P1, R124, 0x100000, RZ ;  /* 0x001000007c447810 */ /* 0x004fc60007f3e0ff */
[----:B------:R4:W-:Y:S03]  /*33e0*/  LDGSTS.E.BYPASS.128 [R11+0x19800], [R90.64], !PT ;  /* 0x198000005a0b7fae */ /* 0x0009e6000f901c48 */
[----:B------:R-:W-:Y:S01]  /*33f0*/  HMMA.16816.F32.BF16 R40, R84, R28, R40 ;  /* 0x0000001c5428723c */ /* 0x000fe20000041828 */
[----:B------:R-:W-:Y:S01]  /*3400*/  IMAD.X R69, RZ, RZ, R125, P1 ;  /* 0x000000ffff457224 */ /* 0x000fe200008e067d */
[----:B------:R2:W-:Y:S04]  /*3410*/  LDGSTS.E.BYPASS.128 [R11+0x1a000], [R96.64], !PT ;  /* 0x1a000000600b7fae */ /* 0x0005e8000f901c48 */
[----:B------:R1:W-:Y:S02]  /*3420*/  LDGSTS.E.BYPASS.128 [R11+0x1a800], [R156.64], !PT ;  /* 0x1a8000009c0b7fae */ /* 0x0003e4000f901c48 */
[C---:B------:R-:W-:Y:S02]  /*3430*/  HMMA.16816.F32.BF16 R44, R32.reuse, R82, R44 ;  /* 0x00000052202c723c */ /* 0x040fe4000004182c */
[----:B------:R2:W-:Y:S04]  /*3440*/  LDGSTS.E.BYPASS.128 [R11+0x1b000], [R98.64], !PT ;  /* 0x1b000000620b7fae */ /* 0x0005e8000f901c48 */
[----:B------:R1:W-:Y:S02]  /*3450*/  LDGSTS.E.BYPASS.128 [R11+0x1b800], [R68.64], !PT ;  /* 0x1b800000440b7fae */ /* 0x0003e4000f901c48 */
[C---:B------:R-:W-:Y:S02]  /*3460*/  HMMA.16816.F32.BF16 R72, R32.reuse, R78, R72 ;  /* 0x0000004e2048723c */ /* 0x040fe40000041848 */
[----:B------:R-:W0:Y:S06]  /*3470*/  LDGDEPBAR ;  /* 0x00000000000079af */ /* 0x000e2c0000000000 */
[C---:B------:R-:W-:Y:S08]  /*3480*/  HMMA.16816.F32.BF16 R52, R32.reuse, R58, R52 ;  /* 0x0000003a2034723c */ /* 0x040ff00000041834 */
[----:B------:R-:W-:Y:S08]  /*3490*/  HMMA.16816.F32.BF16 R100, R32, R30, R100 ;  /* 0x0000001e2064723c */ /* 0x000ff00000041864 */
[----:B------:R-:W-:Y:S01]  /*34a0*/  HMMA.16816.F32.BF16 R92, R60, R82, R92 ;  /* 0x000000523c5c723c */ /* 0x000fe2000004185c */
[----:B------:R-:W-:-:S04]  /*34b0*/  DEPBAR.LE SB0, 0x6 ;  /* 0x000081800000791a */ /* 0x000fc80000000000 */
[----:B------:R-:W-:Y:S03]  /*34c0*/  BAR.SYNC.DEFER_BLOCKING 0x0 ;  /* 0x0000000000007b1d */ /* 0x000fe60000010000 */
[C---:B------:R-:W-:Y:S08]  /*34d0*/  HMMA.16816.F32.BF16 R36, R60.reuse, R78, R36 ;  /* 0x0000004e3c24723c */ /* 0x040ff00000041824 */
[C---:B------:R-:W-:Y:S08]  /*34e0*/  HMMA.16816.F32.BF16 R48, R60.reuse, R58, R48 ;  /* 0x0000003a3c30723c */ /* 0x040ff00000041830 */
[----:B------:R-:W-:Y:S01]  /*34f0*/  HMMA.16816.F32.BF16 R40, R60, R30, R40 ;  /* 0x0000001e3c28723c */ /* 0x000fe20000041828 */
[----:B----4-:R-:W-:Y:S04]  /*3500*/  LDSM.16.MT88.4 R88, [R121+0x1c000] ;  /* 0x01c000007958783b */ /* 0x010fe80000004200 */
[----:B------:R-:W-:Y:S04]  /*3510*/  LDSM.16.MT88.4 R84, [R120+0x1c000] ;  /* 0x01c000007854783b */ /* 0x000fe80000004200 */
[----:B------:R-:W-:Y:S04]  /*3520*/  LDSM.16.MT88.4 R20, [R119+0x1c000] ;  /* 0x01c000007714783b */ /* 0x000fe80000004200 */
[----:B-1----:R-:W-:Y:S04]  /*3530*/  LDSM.16.MT88.4 R68, [R118+0x1c000] ;  /* 0x01c000007644783b */ /* 0x002fe80000004200 */
[----:B---3--:R-:W1:Y:S04]  /*3540*/  LDSM.16.M88.4 R64, [R117+0xe000] ;  /* 0x00e000007540783b */ /* 0x008e680000000200 */
[----:B--2---:R-:W2:Y:S04]  /*3550*/  LDSM.16.M88.4 R96, [R122+0xc000] ;  /* 0x00c000007a60783b */ /* 0x004ea80000000200 */
[----:B------:R-:W3:Y:S04]  /*3560*/  LDSM.16.M88.4 R24, [R115+0xe000] ;  /* 0x00e000007318783b */ /* 0x000ee80000000200 */
[----:B------:R-:W4:Y:S04]  /*3570*/  LDSM.16.M88.4 R60, [R116+0xc000] ;  /* 0x00c00000743c783b */ /* 0x000f280000000200 */
[----:B------:R-:W-:Y:S04]  /*3580*/  LDSM.16.MT88.4 R80, [R113+0x1c000] ;  /* 0x01c000007150783b */ /* 0x000fe80000004200 */
[----:B------:R-:W-:Y:S04]  /*3590*/  LDSM.16.MT88.4 R76, [R112+0x1c000] ;  /* 0x01c00000704c783b */ /* 0x000fe80000004200 */
[----:B------:R-:W-:Y:S04]  /*35a0*/  LDSM.16.MT88.4 R28, [R111+0x1c000] ;  /* 0x01c000006f1c783b */ /* 0x000fe80000004200 */
[----:B------:R-:W-:Y:S04]  /*35b0*/  LDSM.16.MT88.4 R32, [R110+0x1c000] ;  /* 0x01c000006e20783b */ /* 0x000fe80000004200 */
[----:B------:R-:W2:Y:S01]  /*35c0*/  LDSM.16.M88.4 R56, [R109+0xe000] ;  /* 0x00e000006d38783b */ /* 0x000ea20000000200 */
[C---:B-1----:R-:W-:Y:S08]  /*35d0*/  HMMA.16816.F32.BF16 R44, R64.reuse, R88, R44 ;  /* 0x00000058402c723c */ /* 0x042ff0000004182c */
[C---:B------:R-:W-:Y:S08]  /*35e0*/  HMMA.16816.F32.BF16 R72, R64.reuse, R84, R72 ;  /* 0x000000544048723c */ /* 0x040ff00000041848 */
[C---:B------:R-:W-:Y:S08]  /*35f0*/  HMMA.16816.F32.BF16 R52, R64.reuse, R20, R52 ;  /* 0x000000144034723c */ /* 0x040ff00000041834 */
[----:B------:R-:W-:Y:S01]  /*3600*/  HMMA.16816.F32.BF16 R100, R64, R68, R100 ;  /* 0x000000444064723c */ /* 0x000fe20000041864 */
[----:B------:R-:W-:Y:S07]  /*3610*/  LDSM.16.M88.4 R64, [R108+0xc000] ;  /* 0x00c000006c40783b */ /* 0x000fee0000000200 */
[C---:B--2---:R-:W-:Y:S08]  /*3620*/  HMMA.16816.F32.BF16 R92, R96.reuse, R88, R92 ;  /* 0x00000058605c723c */ /* 0x044ff0000004185c */
[C---:B------:R-:W-:Y:S08]  /*3630*/  HMMA.16816.F32.BF16 R36, R96.reuse, R84, R36 ;  /* 0x000000546024723c */ /* 0x040ff00000041824 */
[C---:B------:R-:W-:Y:S08]  /*3640*/  HMMA.16816.F32.BF16 R48, R96.reuse, R20, R48 ;  /* 0x000000146030723c */ /* 0x040ff00000041830 */
[----:B------:R-:W-:Y:S01]  /*3650*/  HMMA.16816.F32.BF16 R40, R96, R68, R40 ;  /* 0x000000446028723c */ /* 0x000fe20000041828 */
[----:B------:R-:W1:Y:S07]  /*3660*/  LDSM.16.M88.4 R96, [R114+0xc000] ;  /* 0x00c000007260783b */ /* 0x000e6e0000000200 */
[C---:B---3--:R-:W-:Y:S08]  /*3670*/  HMMA.16816.F32.BF16 R44, R24.reuse, R90, R44 ;  /* 0x0000005a182c723c */ /* 0x048ff0000004182c */
[C---:B------:R-:W-:Y:S08]  /*3680*/  HMMA.16816.F32.BF16 R72, R24.reuse, R86, R72 ;  /* 0x000000561848723c */ /* 0x040ff00000041848 */
[C---:B------:R-:W-:Y:S08]  /*3690*/  HMMA.16816.F32.BF16 R52, R24.reuse, R22, R52 ;  /* 0x000000161834723c */ /* 0x040ff00000041834 */
[----:B------:R-:W-:Y:S01]  /*36a0*/  HMMA.16816.F32.BF16 R100, R24, R70, R100 ;  /* 0x000000461864723c */ /* 0x000fe20000041864 */
[----:B------:R-:W-:Y:S07]  /*36b0*/  LDSM.16.MT88.4 R24, [R17+0x1e000] ;  /* 0x01e000001118783b */ /* 0x000fee0000004200 */
[C---:B----4-:R-:W-:Y:S01]  /*36c0*/  HMMA.16816.F32.BF16 R92, R60.reuse, R90, R92 ;  /* 0x0000005a3c5c723c */ /* 0x050fe2000004185c */
[----:B------:R-:W-:Y:S07]  /*36d0*/  LDSM.16.MT88.4 R88, [R19+0x1e000] ;  /* 0x01e000001358783b */ /* 0x000fee0000004200 */
[C---:B------:R-:W-:Y:S01]  /*36e0*/  HMMA.16816.F32.BF16 R36, R60.reuse, R86, R36 ;  /* 0x000000563c24723c */ /* 0x040fe20000041824 */
[----:B------:R-:W-:Y:S07]  /*36f0*/  LDSM.16.MT88.4 R84, [R18+0x1e000] ;  /* 0x01e000001254783b */ /* 0x000fee0000004200 */
[C---:B------:R-:W-:Y:S01]  /*3700*/  HMMA.16816.F32.BF16 R48, R60.reuse, R22, R48 ;  /* 0x000000163c30723c */ /* 0x040fe20000041830 */
[----:B------:R-:W-:Y:S07]  /*3710*/  LDSM.16.M88.4 R20, [R105+0xe000] ;  /* 0x00e000006914783b */ /* 0x000fee0000000200 */
[----:B------:R-:W-:Y:S01]  /*3720*/  HMMA.16816.F32.BF16 R40, R60, R70, R40 ;  /* 0x000000463c28723c */ /* 0x000fe20000041828 */
[----:B------:R-:W2:Y:S04]  /*3730*/  LDSM.16.M88.4 R60, [R107+0xe000] ;  /* 0x00e000006b3c783b */ /* 0x000ea80000000200 */
[----:B------:R-:W3:Y:S03]  /*3740*/  LDSM.16.MT88.4 R68, [R16+0x1e000] ;  /* 0x01e000001044783b */ /* 0x000ee60000004200 */
[C---:B------:R-:W-:Y:S08]  /*3750*/  HMMA.16816.F32.BF16 R44, R56.reuse, R80, R44 ;  /* 0x00000050382c723c */ /* 0x040ff0000004182c */
[C---:B------:R-:W-:Y:S08]  /*3760*/  HMMA.16816.F32.BF16 R72, R56.reuse, R76, R72 ;  /* 0x0000004c3848723c */ /* 0x040ff00000041848 */
[C---:B------:R-:W-:Y:S08]  /*3770*/  HMMA.16816.F32.BF16 R52, R56.reuse, R28, R52 ;  /* 0x0000001c3834723c */ /* 0x040ff00000041834 */
[----:B------:R-:W-:Y:S01]  /*3780*/  HMMA.16816.F32.BF16 R100, R56, R32, R100 ;  /* 0x000000203864723c */ /* 0x000fe20000041864 */
[----:B------:R-:W-:Y:S07]  /*3790*/  LDSM.16.M88.4 R56, [R10+0xc000] ;  /* 0x00c000000a38783b */ /* 0x000fee0000000200 */
[C---:B-1----:R-:W-:Y:S08]  /*37a0*/  HMMA.16816.F32.BF16 R92, R96.reuse, R80, R92 ;  /* 0x00000050605c723c */ /* 0x042ff0000004185c */
[C---:B------:R-:W-:Y:S08]  /*37b0*/  HMMA.16816.F32.BF16 R36, R96.reuse, R76, R36 ;  /* 0x0000004c6024723c */ /* 0x040ff00000041824 */
[C---:B------:R-:W-:Y:S08]  /*37c0*/  HMMA.16816.F32.BF16 R48, R96.reuse, R28, R48 ;  /* 0x0000001c6030723c */ /* 0x040ff00000041830 */
[----:B------:R-:W-:Y:S01]  /*37d0*/  HMMA.16816.F32.BF16 R40, R96, R32, R40 ;  /* 0x000000206028723c */ /* 0x000fe20000041828 */
[----:B------:R-:W1:Y:S07]  /*37e0*/  LDSM.16.M88.4 R96, [R106+0xc000] ;  /* 0x00c000006a60783b */ /* 0x000e6e0000000200 */
[C---:B--2---:R-:W-:Y:S08]  /*37f0*/  HMMA.16816.F32.BF16 R44, R60.reuse, R82, R44 ;  /* 0x000000523c2c723c */ /* 0x044ff0000004182c */
[C---:B------:R-:W-:Y:S08]  /*3800*/  HMMA.16816.F32.BF16 R72, R60.reuse, R78, R72 ;  /* 0x0000004e3c48723c */ /* 0x040ff00000041848 */
[C---:B------:R-:W-:Y:S08]  /*3810*/  HMMA.16816.F32.BF16 R52, R60.reuse, R30, R52 ;  /* 0x0000001e3c34723c */ /* 0x040ff00000041834 */
[----:B------:R-:W-:Y:S01]  /*3820*/  HMMA.16816.F32.BF16 R100, R60, R34, R100 ;  /* 0x000000223c64723c */ /* 0x000fe20000041864 */
[----:B------:R-:W-:Y:S07]  /*3830*/  LDSM.16.MT88.4 R60, [R18+0x1f000] ;  /* 0x01f00000123c783b */ /* 0x000fee0000004200 */
[C---:B------:R-:W-:Y:S01]  /*3840*/  HMMA.16816.F32.BF16 R92, R64.reuse, R82, R92 ;  /* 0x00000052405c723c */ /* 0x040fe2000004185c */
[----:B------:R-:W-:Y:S07]  /*3850*/  LDSM.16.MT88.4 R80, [R16+0x1f000] ;  /* 0x01f000001050783b */ /* 0x000fee0000004200 */
[C---:B------:R-:W-:Y:S01]  /*3860*/  HMMA.16816.F32.BF16 R36, R64.reuse, R78, R36 ;  /* 0x0000004e4024723c */ /* 0x040fe20000041824 */
[----:B------:R-:W-:Y:S07]  /*3870*/  LDSM.16.MT88.4 R76, [R17+0x1f000] ;  /* 0x01f00000114c783b */ /* 0x000fee0000004200 */
[C---:B------:R-:W-:Y:S01]  /*3880*/  HMMA.16816.F32.BF16 R48, R64.reuse, R30, R48 ;  /* 0x0000001e4030723c */ /* 0x040fe20000041830 */
[----:B------:R-:W-:Y:S07]  /*3890*/  LDSM.16.M88.4 R28, [R14+0xc000] ;  /* 0x00c000000e1c783b */ /* 0x000fee0000000200 */
[----:B------:R-:W-:Y:S01]  /*38a0*/  HMMA.16816.F32.BF16 R40, R64, R34, R40 ;  /* 0x000000224028723c */ /* 0x000fe20000041828 */
[----:B------:R-:W2:Y:S04]  /*38b0*/  LDSM.16.M88.4 R64, [R13+0xe000] ;  /* 0x00e000000d40783b */ /* 0x000ea80000000200 */
[----:B------:R-:W-:Y:S03]  /*38c0*/  LDSM.16.MT88.4 R32, [R19+0x1f000] ;  /* 0x01f000001320783b */ /* 0x000fe60000004200 */
[C---:B------:R-:W-:Y:S01]  /*38d0*/  HMMA.16816.F32.BF16 R44, R20.reuse, R88, R44 ;  /* 0x00000058142c723c */ /* 0x040fe2000004182c */
[----:B------:R4:W-:Y:S07]  /*38e0*/  LDSM.16.M88.4 R16, [R8+0xe000] ;  /* 0x00e000000810783b */ /* 0x0009ee0000000200 */
[----:B------:R-:W-:Y:S01]  /*38f0*/  HMMA.16816.F32.BF16 R72, R20, R84, R72 ;  /* 0x000000541448723c */ /* 0x000fe20000041848 */
[----:B----4-:R-:W-:-:S02]  /*3900*/  IMAD.SHL.U32 R8, R7, 0x10, RZ ;  /* 0x0000001007087824 */ /* 0x010fc400078e00ff */
[----:B------:R-:W-:-:S03]  /*3910*/  IMAD.SHL.U32 R7, R7, 0x2, RZ ;  /* 0x0000000207077824 */ /* 0x000fc600078e00ff */
[----:B------:R-:W-:Y:S02]  /*3920*/  LOP3.LUT R10, R8, 0xc0, RZ, 0xc0, !PT ;  /* 0x000000c0080a7812 */ /* 0x000fe400078ec0ff */
[C---:B------:R-:W-:Y:S02]  /*3930*/  HMMA.16816.F32.BF16 R52, R20.reuse, R24, R52 ;  /* 0x000000181434723c */ /* 0x040fe40000041834 */
[----:B------:R-:W-:Y:S02]  /*3940*/  LOP3.LUT R7, R10, 0x6, R7, 0xf8, !PT ;  /* 0x000000060a077812 */ /* 0x000fe400078ef807 */
[----:B------:R-:W-:Y:S02]  /*3950*/  LOP3.LUT R10, R12, 0x3f8, RZ, 0xc0, !PT ;  /* 0x000003f80c0a7812 */ /* 0x000fe400078ec0ff */
[----:B------:R-:W-:Y:S02]  /*3960*/  LOP3.LUT R13, R7, 0x500, R8, 0xf8, !PT ;  /* 0x00000500070d7812 */ /* 0x000fe400078ef808 */
[----:B---3--:R-:W-:Y:S01]  /*3970*/  HMMA.16816.F32.BF16 R100, R20, R68, R100 ;  /* 0x000000441464723c */ /* 0x008fe20000041864 */
[----:B------:R3:W-:Y:S01]  /*3980*/  LDSM.16.M88.4 R20, [R9+0xc000] ;  /* 0x00c000000914783b */ /* 0x0007e20000000200 */
[----:B------:R-:W-:-:S02]  /*3990*/  IADD3 R8, P0, R126, 0x200000, RZ ;  /* 0x002000007e087810 */ /* 0x000fc40007f1e0ff */
[----:B------:R-:W-:-:S04]  /*39a0*/  LOP3.LUT R2, R13, 0x8, R2, 0xf8, !PT ;  /* 0x000000080d027812 */ /* 0x000fc800078ef802 */
[----:B-1----:R-:W-:Y:S01]  /*39b0*/  HMMA.16816.F32.BF16 R92, R96, R88, R92 ;  /* 0x00000058605c723c */ /* 0x002fe2000004185c */
[----:B---3--:R-:W-:Y:S01]  /*39c0*/  IMAD.X R9, RZ, RZ, R127, P0 ;  /* 0x000000ffff097224 */ /* 0x008fe200000e067f */
[----:B------:R-:W-:-:S06]  /*39d0*/  IADD3 R14, P0, R148, 0x200000, RZ ;  /* 0x00200000940e7810 */ /* 0x000fcc0007f1e0ff */
[C---:B------:R-:W-:Y:S08]  /*39e0*/  HMMA.16816.F32.BF16 R36, R96.reuse, R84, R36 ;  /* 0x000000546024723c */ /* 0x040ff00000041824 */
[C---:B------:R-:W-:Y:S08]  /*39f0*/  HMMA.16816.F32.BF16 R48, R96.reuse, R24, R48 ;  /* 0x000000186030723c */ /* 0x040ff00000041830 */
[----:B------:R-:W-:Y:S01]  /*3a00*/  HMMA.16816.F32.BF16 R40, R96, R68, R40 ;  /* 0x000000446028723c */ /* 0x000fe20000041828 */
[----:B------:R1:W3:Y:S04]  /*3a10*/  LDSM.16.M88.4 R96, [R15+0xe000] ;  /* 0x00e000000f60783b */ /* 0x0002e80000000200 */
[----:B------:R-:W-:Y:S03]  /*3a20*/  BAR.SYNC.DEFER_BLOCKING 0x0 ;  /* 0x0000000000007b1d */ /* 0x000fe60000010000 */
[----:B--2---:R-:W-:Y:S01]  /*3a30*/  HMMA.16816.F32.BF16 R44, R64, R90, R44 ;  /* 0x0000005a402c723c */ /* 0x004fe2000004182c */
[----:B-1----:R-:W-:-:S07]  /*3a40*/  IMAD.X R15, RZ, RZ, R149, P0 ;  /* 0x000000ffff0f7224 */ /* 0x002fce00000e0695 */
[C---:B------:R-:W-:Y:S08]  /*3a50*/  HMMA.16816.F32.BF16 R72, R64.reuse, R86, R72 ;  /* 0x000000564048723c */ /* 0x040ff00000041848 */
[C---:B------:R-:W-:Y:S01]  /*3a60*/  HMMA.16816.F32.BF16 R52, R64.reuse, R26, R52 ;  /* 0x0000001a4034723c */ /* 0x040fe20000041834 */
[----:B------:R-:W-:Y:S01]  /*3a70*/  @!PT LDS RZ, [RZ] ;  /* 0x00000000fffff984 */ /* 0x000fe20000000800 */
[----:B------:R-:W-:Y:S01]  /*3a80*/  @!PT LDS RZ, [RZ] ;  /* 0x00000000fffff984 */ /* 0x000fe20000000800 */
[----:B------:R-:W-:Y:S01]  /*3a90*/  @!PT LDS RZ, [RZ] ;  /* 0x00000000fffff984 */ /* 0x000fe20000000800 */
[----:B------:R1:W-:Y:S07]  /*3aa0*/  LDGSTS.E.BYPASS.128 [R6+0xc000], [R128.64+0x200], !PT ;  /* 0x0c00020080067fae */ /* 0x0003ee000f901c48 */
[----:B------:R-:W-:Y:S01]  /*3ab0*/  HMMA.16816.F32.BF16 R100, R64, R70, R100 ;  /* 0x000000464064723c */ /* 0x000fe20000041864 */
[----:B------:R1:W-:Y:S04]  /*3ac0*/  LDGSTS.E.BYPASS.128 [R6+0xc800], [R134.64+0x200], !PT ;  /* 0x0c80020086067fae */ /* 0x0003e8000f901c48 */
[----:B------:R1:W-:Y:S03]  /*3ad0*/  LDGSTS.E.BYPASS.128 [R6+0xd000], [R132.64+0x200], !PT ;  /* 0x0d00020084067fae */ /* 0x0003e6000f901c48 */
[C---:B------:R-:W-:Y:S01]  /*3ae0*/  HMMA.16816.F32.BF16 R92, R56.reuse, R90, R92 ;  /* 0x0000005a385c723c */ /* 0x040fe2000004185c */
[----:B------:R1:W-:Y:S04]  /*3af0*/  LDGSTS.E.BYPASS.128 [R6+0xd800], [R130.64+0x200], !PT ;  /* 0x0d80020082067fae */ /* 0x0003e8000f901c48 */
[----:B------:R1:W-:Y:S03]  /*3b00*/  LDGSTS.E.BYPASS.128 [R6+0xe000], [R142.64+0x200], !PT ;  /* 0x0e0002008e067fae */ /* 0x0003e6000f901c48 */
[C---:B------:R-:W-:Y:S01]  /*3b10*/  HMMA.16816.F32.BF16 R36, R56.reuse, R86, R36 ;  /* 0x000000563824723c */ /* 0x040fe20000041824 */
[----:B------:R1:W-:Y:S04]  /*3b20*/  LDGSTS.E.BYPASS.128 [R6+0xe800], [R140.64+0x200], !PT ;  /* 0x0e8002008c067fae */ /* 0x0003e8000f901c48 */
[----:B------:R1:W-:Y:S03]  /*3b30*/  LDGSTS.E.BYPASS.128 [R6+0xf000], [R138.64+0x200], !PT ;  /* 0x0f0002008a067fae */ /* 0x0003e6000f901c48 */
[C---:B------:R-:W-:Y:S01]  /*3b40*/  HMMA.16816.F32.BF16 R48, R56.reuse, R26, R48 ;  /* 0x0000001a3830723c */ /* 0x040fe20000041830 */
[----:B------:R1:W-:Y:S04]  /*3b50*/  LDGSTS.E.BYPASS.128 [R6+0xf800], [R136.64+0x200], !PT ;  /* 0x0f80020088067fae */ /* 0x0003e8000f901c48 */
[----:B------:R-:W0:Y:S03]  /*3b60*/  LDGDEPBAR ;  /* 0x00000000000079af */ /* 0x000e260000000000 */
[----:B------:R-:W-:Y:S01]  /*3b70*/  HMMA.16816.F32.BF16 R40, R56, R70, R40 ;  /* 0x000000463828723c */ /* 0x000fe20000041828 */
[----:B------:R2:W-:Y:S04]  /*3b80*/  LDGSTS.E.BYPASS.128 [R11+0x1c000], [R8.64], !PT ;  /* 0x1c000000080b7fae */ /* 0x0005e8000f901c48 */
[----:B------:R4:W-:Y:S03]  /*3b90*/  LDGSTS.E.BYPASS.128 [R11+0x1c800], [R14.64], !PT ;  /* 0x1c8000000e0b7fae */ /* 0x0009e6000f901c48 */
[----:B---3--:R-:W-:Y:S01]  /*3ba0*/  HMMA.16816.F32.BF16 R44, R96, R32, R44 ;  /* 0x00000020602c723c */ /* 0x008fe2000004182c */
[----:B--2---:R-:W-:-:S07]  /*3bb0*/  IADD3 R8, P2, R124, 0x200000, RZ ;  /* 0x002000007c087810 */ /* 0x004fce0007f5e0ff */
[C---:B------:R-:W-:Y:S01]  /*3bc0*/  HMMA.16816.F32.BF16 R72, R96.reuse, R60, R72 ;  /* 0x0000003c6048723c */ /* 0x040fe20000041848 */
[----:B----4-:R-:W-:Y:S01]  /*3bd0*/  SHF.R.U32.HI R14, RZ, 0x2, R12 ;  /* 0x00000002ff0e7819 */ /* 0x010fe2000001160c */
[----:B------:R-:W-:Y:S01]  /*3be0*/  IMAD.X R9, RZ, RZ, R125, P2 ;  /* 0x000000ffff097224 */ /* 0x000fe200010e067d */
[----:B------:R-:W-:Y:S02]  /*3bf0*/  LOP3.LUT R12, R13, 0x200, RZ, 0xfc, !PT ;  /* 0x000002000d0c7812 */ /* 0x000fe400078efcff */
[----:B------:R-:W-:Y:S02]  /*3c00*/  SHF.R.U32.HI R13, RZ, 0x2, R13 ;  /* 0x00000002ff0d7819 */ /* 0x000fe4000001160d */
[----:B------:R-:W-:Y:S01]  /*3c10*/  SHF.R.U32.HI R12, RZ, 0x2, R12 ;  /* 0x00000002ff0c7819 */ /* 0x000fe2000001160c */
[----:B------:R-:W-:Y:S01]  /*3c20*/  HMMA.16816.F32.BF16 R52, R96, R76, R52 ;  /* 0x0000004c6034723c */ /* 0x000fe20000041834 */
[----:B------:R-:W-:Y:S02]  /*3c30*/  LOP3.LUT R13, R13, 0x170, RZ, 0xc0, !PT ;  /* 0x000001700d0d7812 */ /* 0x000fe400078ec0ff */
[----:B------:R-:W-:-:S03]  /*3c40*/  LOP3.LUT R15, R10, 0x400, RZ, 0xfc, !PT ;  /* 0x000004000a0f7812 */ /* 0x000fc600078efcff */
[----:B------:R-:W-:Y:S02]  /*3c50*/  IMAD R13, R2, 0x2, R13 ;  /* 0x00000002020d7824 */ /* 0x000fe400078e020d */
[----:B------:R-:W-:Y:S08]  /*3c60*/  HMMA.16816.F32.BF16 R100, R96, R80, R100 ;  /* 0x000000506064723c */ /* 0x000ff00000041864 */
[C---:B------:R-:W-:Y:S08]  /*3c70*/  HMMA.16816.F32.BF16 R92, R28.reuse, R32, R92 ;  /* 0x000000201c5c723c */ /* 0x040ff0000004185c */
[C---:B------:R-:W-:Y:S08]  /*3c80*/  HMMA.16816.F32.BF16 R36, R28.reuse, R60, R36 ;  /* 0x0000003c1c24723c */ /* 0x040ff00000041824 */
[C---:B------:R-:W-:Y:S08]  /*3c90*/  HMMA.16816.F32.BF16 R48, R28.reuse, R76, R48 ;  /* 0x0000004c1c30723c */ /* 0x040ff00000041830 */
[----:B------:R-:W-:Y:S08]  /*3ca0*/  HMMA.16816.F32.BF16 R40, R28, R80, R40 ;  /* 0x000000501c28723c */ /* 0x000ff00000041828 */
[C---:B------:R-:W-:Y:S08]  /*3cb0*/  HMMA.16816.F32.BF16 R44, R16.reuse, R34, R44 ;  /* 0x00000022102c723c */ /* 0x040ff0000004182c */
[C---:B------:R-:W-:Y:S08]  /*3cc0*/  HMMA.16816.F32.BF16 R72, R16.reuse, R62, R72 ;  /* 0x0000003e1048723c */ /* 0x040ff00000041848 */
[C---:B------:R-:W-:Y:S08]  /*3cd0*/  HMMA.16816.F32.BF16 R52, R16.reuse, R78, R52 ;  /* 0x0000004e1034723c */ /* 0x040ff00000041834 */
[----:B------:R-:W-:Y:S01]  /*3ce0*/  HMMA.16816.F32.BF16 R100, R16, R82, R100 ;  /* 0x000000521064723c */ /* 0x000fe20000041864 */
[----:B------:R-:W-:-:S02]  /*3cf0*/  F2FP.BF16.PACK_AB R44, R45, R44 ;  /* 0x0000002c2d2c723e */ /* 0x000fc400000010ff */
[----:B------:R-:W-:-:S04]  /*3d00*/  F2FP.BF16.PACK_AB R46, R47, R46 ;  /* 0x0000002e2f2e723e */ /* 0x000fc800000010ff */
[----:B------:R-:W-:Y:S01]  /*3d10*/  IADD3 R16, P1, R146, 0x200000, RZ ;  /* 0x0020000092107810 */ /* 0x000fe20007f3e0ff */
[C---:B------:R-:W-:Y:S01]  /*3d20*/  HMMA.16816.F32.BF16 R92, R20.reuse, R34, R92 ;  /* 0x00000022145c723c */ /* 0x040fe2000004185c */
[----:B------:R-:W-:Y:S02]  /*3d30*/  IADD3 R18, P0, R144, 0x200000, RZ ;  /* 0x0020000090127810 */ /* 0x000fe40007f1e0ff */
[----:B------:R-:W-:Y:S01]  /*3d40*/  F2FP.BF16.PACK_AB R72, R73, R72 ;  /* 0x000000484948723e */ /* 0x000fe200000010ff */
[----:B------:R-:W-:Y:S01]  /*3d50*/  IMAD.X R17, RZ, RZ, R147, P1 ;  /* 0x000000ffff117224 */ /* 0x000fe200008e0693 */
[----:B------:R-:W-:Y:S01]  /*3d60*/  F2FP.BF16.PACK_AB R74, R75, R74 ;  /* 0x0000004a4b4a723e */ /* 0x000fe200000010ff */
[----:B------:R-:W-:Y:S01]  /*3d70*/  IMAD.X R19, RZ, RZ, R145, P0 ;  /* 0x000000ffff137224 */ /* 0x000fe200000e0691 */
[----:B-1----:R-:W-:Y:S01]  /*3d80*/  IADD3 R6, P0, R152, 0x200000, RZ ;  /* 0x0020000098067810 */ /* 0x002fe20007f1e0ff */
[----:B------:R-:W-:Y:S01]  /*3d90*/  HMMA.16816.F32.BF16 R36, R20, R62, R36 ;  /* 0x0000003e1424723c */ /* 0x000fe20000041824 */
[----:B------:R1:W-:Y:S01]  /*3da0*/  LDGSTS.E.BYPASS.128 [R11+0x1d000], [R16.64], !PT ;  /* 0x1d000000100b7fae */ /* 0x0003e2000f901c48 */
[----:B------:R-:W-:-:S02]  /*3db0*/  F2FP.BF16.PACK_AB R52, R53, R52 ;  /* 0x000000343534723e */ /* 0x000fc400000010ff */
[----:B------:R-:W-:Y:S01]  /*3dc0*/  IMAD.X R7, RZ, RZ, R153, P0 ;  /* 0x000000ffff077224 */ /* 0x000fe200000e0699 */
[----:B------:R2:W-:Y:S01]  /*3dd0*/  LDGSTS.E.BYPASS.128 [R11+0x1d800], [R18.64], !PT ;  /* 0x1d800000120b7fae */ /* 0x0005e2000f901c48 */
[----:B------:R-:W-:Y:S02]  /*3de0*/  F2FP.BF16.PACK_AB R54, R55, R54 ;  /* 0x000000363736723e */ /* 0x000fe400000010ff */
[C---:B------:R-:W-:Y:S01]  /*3df0*/  HMMA.16816.F32.BF16 R48, R20.reuse, R78, R48 ;  /* 0x0000004e1430723c */ /* 0x040fe20000041830 */
[----:B------:R-:W-:Y:S02]  /*3e00*/  F2FP.BF16.PACK_AB R100, R101, R100 ;  /* 0x000000646564723e */ /* 0x000fe400000010ff */
[----:B------:R-:W-:Y:S02]  /*3e10*/  F2FP.BF16.PACK_AB R102, R103, R102 ;  /* 0x000000666766723e */ /* 0x000fe400000010ff */
[----:B-1----:R-:W-:Y:S02]  /*3e20*/  SHF.R.U32.HI R16, RZ, 0x2, R15 ;  /* 0x00000002ff107819 */ /* 0x002fe4000001160f */
[----:B------:R-:W-:Y:S01]  /*3e30*/  LOP3.LUT R15, R14, 0xf0, RZ, 0xc0, !PT ;  /* 0x000000f00e0f7812 */ /* 0x000fe200078ec0ff */
[----:B------:R-:W-:Y:S01]  /*3e40*/  HMMA.16816.F32.BF16 R40, R20, R82, R40 ;  /* 0x000000521428723c */ /* 0x000fe20000041828 */
[----:B------:R-:W-:-:S02]  /*3e50*/  F2FP.BF16.PACK_AB R92, R93, R92 ;  /* 0x0000005c5d5c723e */ /* 0x000fc400000010ff */
[----:B------:R-:W-:Y:S01]  /*3e60*/  F2FP.BF16.PACK_AB R94, R95, R94 ;  /* 0x0000005e5f5e723e */ /* 0x000fe200000010ff */
[----:B------:R-:W-:Y:S01]  /*3e70*/  IMAD R15, R10, 0x2, R15 ;  /* 0x000000020a0f7824 */ /* 0x000fe200078e020f */
[----:B------:R-:W-:Y:S02]  /*3e80*/  LOP3.LUT R17, R16, 0x1f0, RZ, 0xc0, !PT ;  /* 0x000001f010117812 */ /* 0x000fe400078ec0ff */
[----:B------:R-:W-:Y:S02]  /*3e90*/  IADD3 R20, P1, R154, 0x200000, RZ ;  /* 0x002000009a147810 */ /* 0x000fe40007f3e0ff */
[----:B------:R-:W-:Y:S01]  /*3ea0*/  F2FP.BF16.PACK_AB R36, R37, R36 ;  /* 0x000000242524723e */ /* 0x000fe200000010ff */
[----:B------:R-:W-:Y:S01]  /*3eb0*/  IMAD R10, R10, 0x2, R17 ;  /* 0x000000020a0a7824 */ /* 0x000fe200078e0211 */
[----:B------:R-:W-:Y:S01]  /*3ec0*/  F2FP.BF16.PACK_AB R38, R39, R38 ;  /* 0x000000262726723e */ /* 0x000fe200000010ff */
[----:B------:R-:W-:Y:S01]  /*3ed0*/  IMAD.X R21, RZ, RZ, R155, P1 ;  /* 0x000000ffff157224 */ /* 0x000fe200008e069b */
[----:B------:R-:W-:-:S02]  /*3ee0*/  IADD3 R22, P1, R150, 0x200000, RZ ;  /* 0x0020000096167810 */ /* 0x000fc40007f3e0ff */
[----:B------:R-:W-:Y:S02]  /*3ef0*/  ISETP.GE.AND P0, PT, R3, 0x40, PT ;  /* 0x000000400300780c */ /* 0x000fe40003f06270 */
[----:B------:R2:W-:Y:S01]  /*3f00*/  LDGSTS.E.BYPASS.128 [R11+0x1e000], [R20.64], !PT ;  /* 0x1e000000140b7fae */ /* 0x0005e2000f901c48 */
[----:B------:R-:W-:Y:S01]  /*3f10*/  IMAD.X R23, RZ, RZ, R151, P1 ;  /* 0x000000ffff177224 */ /* 0x000fe200008e0697 */
[----:B------:R-:W-:Y:S02]  /*3f20*/  F2FP.BF16.PACK_AB R48, R49, R48 ;  /* 0x000000303130723e */ /* 0x000fe400000010ff */
[----:B------:R1:W-:Y:S01]  /*3f30*/  LDGSTS.E.BYPASS.128 [R11+0x1e800], [R6.64], !PT ;  /* 0x1e800000060b7fae */ /* 0x0003e2000f901c48 */
[----:B------:R-:W-:Y:S02]  /*3f40*/  F2FP.BF16.PACK_AB R50, R51, R50 ;  /* 0x000000323332723e */ /* 0x000fe400000010ff */
[----:B------:R-:W-:Y:S01]  /*3f50*/  F2FP.BF16.PACK_AB R40, R41, R40 ;  /* 0x000000282928723e */ /* 0x000fe200000010ff */
[----:B------:R2:W-:Y:S01]  /*3f60*/  LDGSTS.E.BYPASS.128 [R11+0x1f000], [R22.64], !PT ;  /* 0x1f000000160b7fae */ /* 0x0005e2000f901c48 */
[----:B------:R-:W-:-:S03]  /*3f70*/  F2FP.BF16.PACK_AB R42, R43, R42 ;  /* 0x0000002a2b2a723e */ /* 0x000fc600000010ff */
[----:B------:R3:W-:Y:S04]  /*3f80*/  LDGSTS.E.BYPASS.128 [R11+0x1f800], [R8.64], !PT ;  /* 0x1f800000080b7fae */ /* 0x0007e8000f901c48 */
[----:B------:R-:W0:Y:S01]  /*3f90*/  LDGDEPBAR ;  /* 0x00000000000079af */ /* 0x000e220000000000 */
[----:B-1----:R-:W-:-:S05]  /*3fa0*/  LOP3.LUT R7, R12, 0x1f0, RZ, 0xc0, !PT ;  /* 0x000001f00c077812 */ /* 0x002fca00078ec0ff */
[----:B------:R-:W-:Y:S01]  /*3fb0*/  IMAD R7, R2, 0x2, R7 ;  /* 0x0000000202077824 */ /* 0x000fe200078e0207 */
[----:B------:R-:W-:Y:S01]  /*3fc0*/  LOP3.LUT R2, R104, 0x20, R5, 0xfe, !PT ;  /* 0x0000002068027812 */ /* 0x000fe200078efe05 */
[----:B---3--:R-:W-:Y:S01]  /*3fd0*/  IMAD R9, R4, 0x8000, R3 ;  /* 0x0000800004097824 */ /* 0x008fe200078e0203 */
[C---:B------:R-:W-:Y:S02]  /*3fe0*/  LOP3.LUT R4, R104.reuse, R5, RZ, 0xfc, !PT ;  /* 0x0000000568047212 */ /* 0x040fe400078efcff */
[----:B------:R-:W-:Y:S01]  /*3ff0*/  LOP3.LUT R3, R104, 0x10, R5, 0xfe, !PT ;  /* 0x0000001068037812 */ /* 0x000fe200078efe05 */
[----:B--2---:R-:W-:Y:S01]  /*4000*/  IMAD R11, R2, 0x40, R9 ;  /* 0x00000040020b7824 */ /* 0x004fe200078e0209 */
[----:B------:R-:W-:Y:S01]  /*4010*/  LOP3.LUT R104, R104, 0x30, R5, 0xfe, !PT ;  /* 0x0000003068687812 */ /* 0x000fe200078efe05 */
[C---:B------:R-:W-:Y:S01]  /*4020*/  IMAD R5, R4.reuse, 0x40, R9 ;  /* 0x0000004004057824 */ /* 0x040fe200078e0209 */
[----:B------:R-:W-:Y:S02]  /*4030*/  ISETP.LT.AND P1, PT, R4, 0x200, !P0 ;  /* 0x000002000400780c */ /* 0x000fe40004721270 */
[----:B------:R-:W-:-:S02]  /*4040*/  ISETP.LT.AND P2, PT, R3, 0x200, !P0 ;  /* 0x000002000300780c */ /* 0x000fc40004741270 */
[----:B------:R-:W-:Y:S02]  /*4050*/  ISETP.LT.AND P3, PT, R2, 0x200, !P0 ;  /* 0x000002000200780c */ /* 0x000fe40004761270 */
[----:B------:R-:W-:Y:S01]  /*4060*/  ISETP.LT.AND P0, PT, R104, 0x200, !P0 ;  /* 0x000002006800780c */ /* 0x000fe20004701270 */
[----:B------:R-:W-:-:S04]  /*4070*/  DEPBAR.LE SB0, 0x0 ;  /* 0x000080000000791a */ /* 0x000fc80000000000 */
[----:B------:R-:W-:Y:S06]  /*4080*/  BAR.SYNC.DEFER_BLOCKING 0x0 ;  /* 0x0000000000007b1d */ /* 0x000fec0000010000 */
[----:B------:R-:W-:Y:S04]  /*4090*/  STS [R13], R92 ;  /* 0x0000005c0d007388 */ /* 0x000fe80000000800 */
[----:B------:R-:W-:Y:S04]  /*40a0*/  STS [R7+0x400], R94 ;  /* 0x0004005e07007388 */ /* 0x000fe80000000800 */
[----:B------:R-:W-:Y:S04]  /*40b0*/  STS [R13+0x20], R36 ;  /* 0x000020240d007388 */ /* 0x000fe80000000800 */
[----:B------:R-:W-:Y:S04]  /*40c0*/  STS [R7+0x420], R38 ;  /* 0x0004202607007388 */ /* 0x000fe80000000800 */
[----:B------:R-:W-:Y:S04]  /*40d0*/  STS [R13+0x40], R48 ;  /* 0x000040300d007388 */ /* 0x000fe80000000800 */
[----:B------:R-:W-:Y:S04]  /*40e0*/  STS [R7+0x440], R50 ;  /* 0x0004403207007388 */ /* 0x000fe80000000800 */
[----:B------:R-:W-:Y:S04]  /*40f0*/  STS [R13+0x60], R40 ;  /* 0x000060280d007388 */ /* 0x000fe80000000800 */
[----:B------:R-:W-:Y:S04]  /*4100*/  STS [R7+0x460], R42 ;  /* 0x0004602a07007388 */ /* 0x000fe80000000800 */
[----:B------:R-:W-:Y:S06]  /*4110*/  BAR.SYNC.DEFER_BLOCKING 0x0 ;  /* 0x0000000000007b1d */ /* 0x000fec0000010000 */
[----:B------:R-:W1:Y:S04]  /*4120*/  LDS.128 R16, [R15] ;  /* 0x000000000f107984 */ /* 0x000e680000000c00 */
[----:B------:R-:W2:Y:S04]  /*4130*/  LDS.128 R20, [R10+0x800] ;  /* 0x000800000a147984 */ /* 0x000ea80000000c00 */
        /* <DEDUP_REMOVED lines=8> */
[----:B------:R3:W-:Y:S04]  /*41c0*/  STS [R7+0x460], R102 ;  /* 0x0004606607007388 */ /* 0x0007e80000000800 */
[----:B------:R-:W-:Y:S01]  /*41d0*/  BAR.SYNC.DEFER_BLOCKING 0x0 ;  /* 0x0000000000007b1d */ /* 0x000fe20000010000 */
[----:B---3--:R-:W-:-:S02]  /*41e0*/  IMAD R7, R3, 0x40, R9 ;  /* 0x0000004003077824 */ /* 0x008fc400078e0209 */
[----:B------:R-:W-:-:S04]  /*41f0*/  IMAD.WIDE R2, R5, R0, c[0x0][0x170] ;  /* 0x00005c0005027625 */ /* 0x000fc800078e0200 */
[----:B------:R-:W-:-:S04]  /*4200*/  IMAD.WIDE R4, R7, R0, c[0x0][0x170] ;  /* 0x00005c0007047625 */ /* 0x000fc800078e0200 */
[----:B------:R-:W-:Y:S01]  /*4210*/  IMAD.WIDE R6, R11, R0, c[0x0][0x170] ;  /* 0x00005c000b067625 */ /* 0x000fe200078e0200 */
[----:B------:R-:W3:Y:S04]  /*4220*/  LDS.128 R24, [R15] ;  /* 0x000000000f187984 */ /* 0x000ee80000000c00 */
[----:B-1----:R1:W-:Y:S04]  /*4230*/  @P1 STG.E.128 [R2.64], R16 ;  /* 0x0000001002001986 */ /* 0x0023e8000c101d08 */
[----:B--2---:R1:W-:Y:S04]  /*4240*/  @P2 STG.E.128 [R4.64], R20 ;  /* 0x0000001404002986 */ /* 0x0043e8000c101d08 */
[----:B---3--:R1:W-:Y:S01]  /*4250*/  @P3 STG.E.128 [R6.64], R24 ;  /* 0x0000001806003986 */ /* 0x0083e2000c101d08 */
[----:B------:R-:W-:Y:S05]  /*4260*/  @!P0 EXIT ;  /* 0x000000000000894d */ /* 0x000fea0003800000 */
[----:B-1----:R-:W1:Y:S01]  /*4270*/  LDS.128 R4, [R10+0x800] ;  /* 0x000800000a047984 */ /* 0x002e620000000c00 */
[----:B------:R-:W-:-:S04]  /*4280*/  IMAD R3, R104, 0x40, R9 ;  /* 0x0000004068037824 */ /* 0x000fc800078e0209 */
[----:B------:R-:W-:-:S05]  /*4290*/  IMAD.WIDE R2, R3, R0, c[0x0][0x170] ;  /* 0x00005c0003027625 */ /* 0x000fca00078e0200 */
[----:B-1----:R-:W-:Y:S01]  /*42a0*/  STG.E.128 [R2.64], R4 ;  /* 0x0000000402007986 */ /* 0x002fe2000c101d08 */
[----:B------:R-:W-:Y:S05]  /*42b0*/  EXIT ;  /* 0x000000000000794d */ /* 0x000fea0003800000 */
.L_x_0:
[----:B------:R-:W-:-:S00]  /*42c0*/  BRA `(.L_x_0) ;  /* 0xfffffff000007947 */ /* 0x000fc0000383ffff */
[----:B------:R-:W-:-:S00]  /*42d0*/  NOP ;  /* 0x0000000000007918 */ /* 0x000fc00000000000 */
        /* <DEDUP_REMOVED lines=10> */
.L_x_1:


//--------------------- .nv.shared.triton_bmm     --------------------------
	.section	.nv.shared.triton_bmm,"aw",@nobits
	.sectionflags	@""
	.align	16
